// auto-generated by cutlass_sweep.gemm — config: {"arch": "sm_90", "cluster_m": 2, "cluster_n": 1, "dtype": "int8", "dtype_b": "int8", "layout": "nt", "stages": 0, "tile_k": 64, "tile_m": 192, "tile_n": 256}
#include "cutlass/cutlass.h"
#include "cutlass/gemm/collective/collective_builder.hpp"
#include "cutlass/gemm/device/gemm_universal_adapter.h"
#include "cutlass/gemm/kernel/gemm_universal.hpp"
#include "cutlass/epilogue/collective/collective_builder.hpp"

using ElemA = int8_t;
using ElemB = int8_t;
using ElemCD = int8_t;
using Acc  = int32_t;
using TileShape    = cute::Shape<cute::_192, cute::_256, cute::_64>;
using ClusterShape = cute::Shape<cute::_2, cute::_1, cute::_1>;

using CollectiveEpilogue = typename cutlass::epilogue::collective::CollectiveBuilder<
    cutlass::arch::Sm90, cutlass::arch::OpClassTensorOp,
    TileShape, ClusterShape,
    cutlass::epilogue::collective::EpilogueTileAuto,
    Acc, Acc,
    ElemCD, cutlass::layout::RowMajor, 128 / cutlass::sizeof_bits<ElemCD>::value,
    ElemCD, cutlass::layout::RowMajor, 128 / cutlass::sizeof_bits<ElemCD>::value,
    cutlass::epilogue::collective::EpilogueScheduleAuto
  >::CollectiveOp;

using CollectiveMainloop = typename cutlass::gemm::collective::CollectiveBuilder<
    cutlass::arch::Sm90, cutlass::arch::OpClassTensorOp,
    ElemA, cutlass::layout::RowMajor, 128 / cutlass::sizeof_bits<ElemA>::value,
    ElemB, cutlass::layout::ColumnMajor, 128 / cutlass::sizeof_bits<ElemB>::value,
    Acc,
    TileShape, ClusterShape,
    cutlass::gemm::collective::StageCountAutoCarveout<static_cast<int>(sizeof(typename CollectiveEpilogue::SharedStorage))>,
    cutlass::gemm::collective::KernelScheduleAuto
  >::CollectiveOp;

using GemmKernel = cutlass::gemm::kernel::GemmUniversal<
    cute::Shape<int,int,int,int>,
    CollectiveMainloop,
    CollectiveEpilogue
>;
using Gemm = cutlass::gemm::device::GemmUniversalAdapter<GemmKernel>;

// Force the device kernel symbol into the cubin without needing a host main.
auto* _anchor = &cutlass::device_kernel<GemmKernel>;


// ===== COMPILED SASS (sm_90a) =====

	.target	sm_90a

	.elftype	@"ET_EXEC"


//--------------------- .note.nv.tkinfo           --------------------------
	.section	.note.nv.tkinfo,"",@"SHT_NOTE"
	.sectionflags	@"SHF_NOTE_NV_TKINFO"
	.tkinfo
        /*0018*/ 	.word	0x00000002
        /*0030*/ 	.string	""
        /*0030*/ 	.string	"ptxas"
        /*0030*/ 	.string	"Cuda compilation tools, release 13.0, V13.0.88"
        /*0030*/ 	.string	"Build cuda_13.0.r13.0/compiler.36424714_0"
        /*0030*/ 	.string	"-arch sm_90a -m 64 "



//--------------------- .note.nv.cuinfo           --------------------------
	.section	.note.nv.cuinfo,"",@"SHT_NOTE"
	.sectionflags	@"SHF_NOTE_NV_CUINFO"
        /*0018*/ 	.short	0x0002
        /*001a*/ 	.short	0x005a
        /*001c*/ 	.short	0x0082
	.zero		2


//--------------------- .nv.info                  --------------------------
	.section	.nv.info,"",@"SHT_CUDA_INFO"
	.align	4


	//----- nvinfo : EIATTR_REGCOUNT
	.align		4
        /*0000*/ 	.byte	0x04, 0x2f
        /*0002*/ 	.short	(.L_15 - .L_14)
	.align		4
.L_14:
        /*0004*/ 	.word	index@(_ZN7cutlass13device_kernelINS_4gemm6kernel13GemmUniversalIN4cute5tupleIJiiiiEEENS1_10collective13CollectiveMmaINS1_34MainloopSm90TmaGmmaWarpSpecializedILi8ENS5_IJNS4_1CILi2EEENSA_ILi1EEESC_EEENS1_35KernelTmaWarpSpecializedCooperativeEEENS5_IJNSA_ILi192EEENSA_ILi256EEENSA_ILi64EEEEEEaNS5_IJlSC_lEEEaSK_NS4_8TiledMMAINS4_8MMA_AtomIJNS4_4SM904GMMA27MMA_64x256x32_S32S8S8_SS_TNEEEENS4_6LayoutISD_NS5_IJSC_NSA_ILi0EEESS_EEEEENS5_IJNS4_10UnderscoreESV_SV_EEEEENS4_13SM90_TMA_LOADENS4_14ComposedLayoutINS4_7SwizzleILi2ELi4ELi3EEENS4_18smem_ptr_flag_bitsILi8EEENSR_INS5_IJNSA_ILi8EEESI_EEENS5_IJSI_SC_EEEEEEEvNS4_8identityENS4_23SM90_TMA_LOAD_MULTICASTES18_vS19_EENS_8epilogue10collective6detail29Sm90TmaWarpSpecializedAdapterINS1D_15DefaultEpilogueIaSK_SK_NS1C_6thread17LinearCombinationIaLi1EiiLNS1H_9ScaleType4KindE0ELNS_15FloatRoundStyleE2EaEENS1_15EpilogueDefaultEEEEEvvEEEEvNT_6ParamsE)
        /*0008*/ 	.word	0x000000a8


	//----- nvinfo : EIATTR_FRAME_SIZE
	.align		4
.L_15:
        /*000c*/ 	.byte	0x04, 0x11
        /*000e*/ 	.short	(.L_17 - .L_16)
	.align		4
.L_16:
        /*0010*/ 	.word	index@(_ZN7cutlass13device_kernelINS_4gemm6kernel13GemmUniversalIN4cute5tupleIJiiiiEEENS1_10collective13CollectiveMmaINS1_34MainloopSm90TmaGmmaWarpSpecializedILi8ENS5_IJNS4_1CILi2EEENSA_ILi1EEESC_EEENS1_35KernelTmaWarpSpecializedCooperativeEEENS5_IJNSA_ILi192EEENSA_ILi256EEENSA_ILi64EEEEEEaNS5_IJlSC_lEEEaSK_NS4_8TiledMMAINS4_8MMA_AtomIJNS4_4SM904GMMA27MMA_64x256x32_S32S8S8_SS_TNEEEENS4_6LayoutISD_NS5_IJSC_NSA_ILi0EEESS_EEEEENS5_IJNS4_10UnderscoreESV_SV_EEEEENS4_13SM90_TMA_LOADENS4_14ComposedLayoutINS4_7SwizzleILi2ELi4ELi3EEENS4_18smem_ptr_flag_bitsILi8EEENSR_INS5_IJNSA_ILi8EEESI_EEENS5_IJSI_SC_EEEEEEEvNS4_8identityENS4_23SM90_TMA_LOAD_MULTICASTES18_vS19_EENS_8epilogue10collective6detail29Sm90TmaWarpSpecializedAdapterINS1D_15DefaultEpilogueIaSK_SK_NS1C_6thread17LinearCombinationIaLi1EiiLNS1H_9ScaleType4KindE0ELNS_15FloatRoundStyleE2EaEENS1_15EpilogueDefaultEEEEEvvEEEEvNT_6ParamsE)
        /*0014*/ 	.word	0x000004e8


	//----- nvinfo : EIATTR_MIN_STACK_SIZE
	.align		4
.L_17:
        /*0018*/ 	.byte	0x04, 0x12
        /*001a*/ 	.short	(.L_19 - .L_18)
	.align		4
.L_18:
        /*001c*/ 	.word	index@(_ZN7cutlass13device_kernelINS_4gemm6kernel13GemmUniversalIN4cute5tupleIJiiiiEEENS1_10collective13CollectiveMmaINS1_34MainloopSm90TmaGmmaWarpSpecializedILi8ENS5_IJNS4_1CILi2EEENSA_ILi1EEESC_EEENS1_35KernelTmaWarpSpecializedCooperativeEEENS5_IJNSA_ILi192EEENSA_ILi256EEENSA_ILi64EEEEEEaNS5_IJlSC_lEEEaSK_NS4_8TiledMMAINS4_8MMA_AtomIJNS4_4SM904GMMA27MMA_64x256x32_S32S8S8_SS_TNEEEENS4_6LayoutISD_NS5_IJSC_NSA_ILi0EEESS_EEEEENS5_IJNS4_10UnderscoreESV_SV_EEEEENS4_13SM90_TMA_LOADENS4_14ComposedLayoutINS4_7SwizzleILi2ELi4ELi3EEENS4_18smem_ptr_flag_bitsILi8EEENSR_INS5_IJNSA_ILi8EEESI_EEENS5_IJSI_SC_EEEEEEEvNS4_8identityENS4_23SM90_TMA_LOAD_MULTICASTES18_vS19_EENS_8epilogue10collective6detail29Sm90TmaWarpSpecializedAdapterINS1D_15DefaultEpilogueIaSK_SK_NS1C_6thread17LinearCombinationIaLi1EiiLNS1H_9ScaleType4KindE0ELNS_15FloatRoundStyleE2EaEENS1_15EpilogueDefaultEEEEEvvEEEEvNT_6ParamsE)
        /*0020*/ 	.word	0x000004e8
.L_19:


//--------------------- .nv.compat                --------------------------
	.section	.nv.compat,"",@"SHT_CUDA_COMPAT_INFO"
	.align	4
        /*0000*/ 	.byte	0x02, 0x09, 0x01, 0x00, 0x02, 0x02, 0x04, 0x00, 0x02, 0x05, 0x05, 0x00, 0x03, 0x07, 0x01, 0x01
        /*0010*/ 	.byte	0x02, 0x03, 0x01, 0x00, 0x02, 0x06, 0x01, 0x00, 0x04, 0x0b, 0x08, 0x00, 0x00, 0x00, 0x00, 0x00
        /*0020*/ 	.byte	0x00, 0x00, 0x00, 0x00


//--------------------- .nv.info._ZN7cutlass13device_kernelINS_4gemm6kernel13GemmUniversalIN4cute5tupleIJiiiiEEENS1_10collective13CollectiveMmaINS1_34MainloopSm90TmaGmmaWarpSpecializedILi8ENS5_IJNS4_1CILi2EEENSA_ILi1EEESC_EEENS1_35KernelTmaWarpSpecializedCooperativeEEENS5_IJNSA_ILi192EEENSA_ILi256EEENSA_ILi64EEEEEEaNS5_IJlSC_lEEEaSK_NS4_8TiledMMAINS4_8MMA_AtomIJNS4_4SM904GMMA27MMA_64x256x32_S32S8S8_SS_TNEEEENS4_6LayoutISD_NS5_IJSC_NSA_ILi0EEESS_EEEEENS5_IJNS4_10UnderscoreESV_SV_EEEEENS4_13SM90_TMA_LOADENS4_14ComposedLayoutINS4_7SwizzleILi2ELi4ELi3EEENS4_18smem_ptr_flag_bitsILi8EEENSR_INS5_IJNSA_ILi8EEESI_EEENS5_IJSI_SC_EEEEEEEvNS4_8identityENS4_23SM90_TMA_LOAD_MULTICASTES18_vS19_EENS_8epilogue10collective6detail29Sm90TmaWarpSpecializedAdapterINS1D_15DefaultEpilogueIaSK_SK_NS1C_6thread17LinearCombinationIaLi1EiiLNS1H_9ScaleType4KindE0ELNS_15FloatRoundStyleE2EaEENS1_15EpilogueDefaultEEEEEvvEEEEvNT_6ParamsE --------------------------
	.section	.nv.info._ZN7cutlass13device_kernelINS_4gemm6kernel13GemmUniversalIN4cute5tupleIJiiiiEEENS1_10collective13CollectiveMmaINS1_34MainloopSm90TmaGmmaWarpSpecializedILi8ENS5_IJNS4_1CILi2EEENSA_ILi1EEESC_EEENS1_35KernelTmaWarpSpecializedCooperativeEEENS5_IJNSA_ILi192EEENSA_ILi256EEENSA_ILi64EEEEEEaNS5_IJlSC_lEEEaSK_NS4_8TiledMMAINS4_8MMA_AtomIJNS4_4SM904GMMA27MMA_64x256x32_S32S8S8_SS_TNEEEENS4_6LayoutISD_NS5_IJSC_NSA_ILi0EEESS_EEEEENS5_IJNS4_10UnderscoreESV_SV_EEEEENS4_13SM90_TMA_LOADENS4_14ComposedLayoutINS4_7SwizzleILi2ELi4ELi3EEENS4_18smem_ptr_flag_bitsILi8EEENSR_INS5_IJNSA_ILi8EEESI_EEENS5_IJSI_SC_EEEEEEEvNS4_8identityENS4_23SM90_TMA_LOAD_MULTICASTES18_vS19_EENS_8epilogue10collective6detail29Sm90TmaWarpSpecializedAdapterINS1D_15DefaultEpilogueIaSK_SK_NS1C_6thread17LinearCombinationIaLi1EiiLNS1H_9ScaleType4KindE0ELNS_15FloatRoundStyleE2EaEENS1_15EpilogueDefaultEEEEEvvEEEEvNT_6ParamsE,"",@"SHT_CUDA_INFO"
	.sectionflags	@""
	.align	4


	//----- nvinfo : EIATTR_CUDA_API_VERSION
	.align		4
        /*0000*/ 	.byte	0x04, 0x37
        /*0002*/ 	.short	(.L_21 - .L_20)
.L_20:
        /*0004*/ 	.word	0x00000082


	//----- nvinfo : EIATTR_KPARAM_INFO
	.align		4
.L_21:
        /*0008*/ 	.byte	0x04, 0x17
        /*000a*/ 	.short	(.L_23 - .L_22)
.L_22:
        /*000c*/ 	.word	0x00000000
        /*0010*/ 	.short	0x0000
        /*0012*/ 	.short	0x0070
        /*0014*/ 	.byte	0x00, 0xf0, 0x01, 0x10


	//----- nvinfo : EIATTR_SPARSE_MMA_MASK
	.align		4
.L_23:
        /*0018*/ 	.byte	0x03, 0x50
        /*001a*/ 	.short	0x0000


	//----- nvinfo : EIATTR_MAXREG_COUNT
	.align		4
        /*001c*/ 	.byte	0x03, 0x1b
        /*001e*/ 	.short	0x00a8


	//----- nvinfo : EIATTR_NUM_BARRIERS
	.align		4
        /*0020*/ 	.byte	0x02, 0x4c
        /*0022*/ 	.byte	0x01
	.zero		1


	//----- nvinfo : EIATTR_EXTERNS
	.align		4
        /*0024*/ 	.byte	0x04, 0x0f
        /*0026*/ 	.short	(.L_25 - .L_24)


	//   ....[0]....
	.align		4
.L_24:
        /*0028*/ 	.word	index@(__assertfail)


	//----- nvinfo : EIATTR_ANNOTATIONS
	.align		4
.L_25:
        /*002c*/ 	.byte	0x04, 0x55
        /*002e*/ 	.short	(.L_27 - .L_26)


	//   ....[0]....
.L_26:
        /*0030*/ 	.word	0x00000001
        /*0034*/ 	.byte	0x50, 0x08, 0x00, 0x00, 0x01, 0x00, 0x00, 0x00, 0xb0, 0x09, 0x00, 0x00, 0x01, 0x00, 0x00, 0x00
        /* <DEDUP_REMOVED lines=412> */
        /*1a04*/ 	.byte	0x40, 0x41, 0x01, 0x00


	//----- nvinfo : EIATTR_MERCURY_ISA_VERSION
	.align		4
.L_27:
        /*1a08*/ 	.byte	0x03, 0x5f
        /*1a0a*/ 	.short	0x0101


	//----- nvinfo : EIATTR_INT_WARP_WIDE_INSTR_OFFSETS
	.align		4
        /*1a0c*/ 	.byte	0x04, 0x31
        /*1a0e*/ 	.short	(.L_29 - .L_28)


	//   ....[0]....
.L_28:
        /*1a10*/ 	.word	0x00000540


	//   ....[1]....
        /*1a14*/ 	.word	0x00000560


	//   ....[2]....
        /*1a18*/ 	.word	0x00000710


	//   ....[3]....
        /*1a1c*/ 	.word	0x00004ea0


	//----- nvinfo : EIATTR_COOP_GROUP_MASK_REGIDS
	.align		4
.L_29:
        /*1a20*/ 	.byte	0x04, 0x29
        /*1a22*/ 	.short	(.L_31 - .L_30)


	//   ....[0]....
.L_30:
        /*1a24*/ 	.word	0xffffffff


	//   ....[1]....
        /*1a28*/ 	.word	0xffffffff


	//   ....[2]....
        /*1a2c*/ 	.word	0xffffffff


	//   ....[3]....
        /*1a30*/ 	.word	0xffffffff


	//   ....[4]....
        /*1a34*/ 	.word	0xffffffff


	//   ....[5]....
        /*1a38*/ 	.word	0xffffffff


	//----- nvinfo : EIATTR_COOP_GROUP_INSTR_OFFSETS
	.align		4
.L_31:
        /*1a3c*/ 	.byte	0x04, 0x28
        /*1a3e*/ 	.short	(.L_33 - .L_32)


	//   ....[0]....
.L_32:
        /*1a40*/ 	.word	0x00000070


	//   ....[1]....
        /*1a44*/ 	.word	0x00000080


	//   ....[2]....
        /*1a48*/ 	.word	0x00000140


	//   ....[3]....
        /*1a4c*/ 	.word	0x00000390


	//   ....[4]....
        /*1a50*/ 	.word	0x000008c0


	//   ....[5]....
        /*1a54*/ 	.word	0x00001350


	//----- nvinfo : EIATTR_REG_RECONFIG
	.align		4
.L_33:
        /*1a58*/ 	.byte	0x01, 0x54
	.zero		2


	//----- nvinfo : EIATTR_SYSCALL_OFFSETS
	.align		4
        /*1a5c*/ 	.byte	0x04, 0x46
        /*1a5e*/ 	.short	(.L_35 - .L_34)


	//   ....[0]....
.L_34:
        /*1a60*/ 	.word	0x00001510


	//----- nvinfo : EIATTR_MBARRIER_INSTR_OFFSETS
	.align		4
.L_35:
        /*1a64*/ 	.byte	0x04, 0x39
        /*1a66*/ 	.short	(.L_37 - .L_36)


	//   ....[0]....
.L_36:
        /*1a68*/ 	.word	0x00000260
        /*1a6c*/ 	.word	0x000000ff
        /*1a70*/ 	.word	0x00000000
        /*1a74*/ 	.short	0x0100
        /*1a76*/ 	.byte	0x08
	.zero		1


	//   ....[1]....
        /*1a78*/ 	.word	0x00000270
        /*1a7c*/ 	.word	0x000000ff
        /*1a80*/ 	.word	0x00000040
        /*1a84*/ 	.short	0x0100
        /*1a86*/ 	.byte	0x08
	.zero		1


	//   ....[2]....
        /*1a88*/ 	.word	0x00000280
        /*1a8c*/ 	.word	0x000000ff
        /*1a90*/ 	.word	0x00000008
        /*1a94*/ 	.short	0x0100
        /*1a96*/ 	.byte	0x08
	.zero		1


	//   ....[3]....
        /*1a98*/ 	.word	0x00000290
        /*1a9c*/ 	.word	0x000000ff
        /*1aa0*/ 	.word	0x00000048
        /*1aa4*/ 	.short	0x0100
        /*1aa6*/ 	.byte	0x08
	.zero		1


	//   ....[4]....
        /*1aa8*/ 	.word	0x000002a0
        /*1aac*/ 	.word	0x000000ff
        /*1ab0*/ 	.word	0x00000010
        /*1ab4*/ 	.short	0x0100
        /*1ab6*/ 	.byte	0x08
	.zero		1


	//   ....[5]....
        /*1ab8*/ 	.word	0x000002b0
        /*1abc*/ 	.word	0x000000ff
        /*1ac0*/ 	.word	0x00000050
        /*1ac4*/ 	.short	0x0100
        /*1ac6*/ 	.byte	0x08
	.zero		1


	//   ....[6]....
        /*1ac8*/ 	.word	0x000002c0
        /*1acc*/ 	.word	0x000000ff
        /*1ad0*/ 	.word	0x00000018
        /*1ad4*/ 	.short	0x0100
        /*1ad6*/ 	.byte	0x08
	.zero		1


	//   ....[7]....
        /*1ad8*/ 	.word	0x000002d0
        /*1adc*/ 	.word	0x000000ff
        /*1ae0*/ 	.word	0x00000058
        /*1ae4*/ 	.short	0x0100
        /*1ae6*/ 	.byte	0x08
	.zero		1


	//   ....[8]....
        /*1ae8*/ 	.word	0x000002e0
        /*1aec*/ 	.word	0x000000ff
        /*1af0*/ 	.word	0x00000020
        /*1af4*/ 	.short	0x0100
        /*1af6*/ 	.byte	0x08
	.zero		1


	//   ....[9]....
        /*1af8*/ 	.word	0x000002f0
        /*1afc*/ 	.word	0x000000ff
        /*1b00*/ 	.word	0x00000060
        /*1b04*/ 	.short	0x0100
        /*1b06*/ 	.byte	0x08
	.zero		1


	//   ....[10]....
        /*1b08*/ 	.word	0x00000300
        /*1b0c*/ 	.word	0x000000ff
        /*1b10*/ 	.word	0x00000028
        /*1b14*/ 	.short	0x0100
        /*1b16*/ 	.byte	0x08
	.zero		1


	//   ....[11]....
        /*1b18*/ 	.word	0x00000310
        /*1b1c*/ 	.word	0x000000ff
        /*1b20*/ 	.word	0x00000068
        /*1b24*/ 	.short	0x0100
        /*1b26*/ 	.byte	0x08
	.zero		1


	//   ....[12]....
        /*1b28*/ 	.word	0x00000320
        /*1b2c*/ 	.word	0x000000ff
        /*1b30*/ 	.word	0x00000030
        /*1b34*/ 	.short	0x0100
        /*1b36*/ 	.byte	0x08
	.zero		1


	//   ....[13]....
        /*1b38*/ 	.word	0x00000330
        /*1b3c*/ 	.word	0x000000ff
        /*1b40*/ 	.word	0x00000070
        /*1b44*/ 	.short	0x0100
        /*1b46*/ 	.byte	0x08
	.zero		1


	//   ....[14]....
        /*1b48*/ 	.word	0x00000340
        /*1b4c*/ 	.word	0x000000ff
        /*1b50*/ 	.word	0x00000038
        /*1b54*/ 	.short	0x0100
        /*1b56*/ 	.byte	0x08
	.zero		1


	//   ....[15]....
        /*1b58*/ 	.word	0x00000350
        /*1b5c*/ 	.word	0x000000ff
        /*1b60*/ 	.word	0x00000078
        /*1b64*/ 	.short	0x0100
        /*1b66*/ 	.byte	0x08
	.zero		1


	//   ....[16]....
        /*1b68*/ 	.word	0x00000790
        /*1b6c*/ 	.word	0x000000ff
        /*1b70*/ 	.word	0x00000090
        /*1b74*/ 	.short	0x0100
        /*1b76*/ 	.byte	0x06
	.zero		1


	//   ....[17]....
        /*1b78*/ 	.word	0x00000830
        /*1b7c*/ 	.word	0x000000ff
        /*1b80*/ 	.word	0x00000098
        /*1b84*/ 	.short	0x0100
        /*1b86*/ 	.byte	0x06
	.zero		1


	//   ....[18]....
        /*1b88*/ 	.word	0x000015f0
        /*1b8c*/ 	.word	0x00000003
        /*1b90*/ 	.word	0x00000000
        /*1b94*/ 	.short	0x010a
        /*1b96*/ 	.byte	0x3f
	.zero		1


	//   ....[19]....
        /*1b98*/ 	.word	0x00001630
        /*1b9c*/ 	.word	0x00000003
        /*1ba0*/ 	.word	0x00000000
        /*1ba4*/ 	.short	0x010a
        /*1ba6*/ 	.byte	0x3f
	.zero		1


	//   ....[20]....
        /*1ba8*/ 	.word	0x00002c50
        /*1bac*/ 	.word	0x00000005
        /*1bb0*/ 	.word	0x00000000
        /*1bb4*/ 	.short	0x010a
        /*1bb6*/ 	.byte	0x3f
	.zero		1


	//   ....[21]....
        /*1bb8*/ 	.word	0x00002c90
        /*1bbc*/ 	.word	0x00000005
        /*1bc0*/ 	.word	0x00000000
        /*1bc4*/ 	.short	0x010a
        /*1bc6*/ 	.byte	0x3f
	.zero		1


	//   ....[22]....
        /*1bc8*/ 	.word	0x00004d30
        /*1bcc*/ 	.word	0x00000005
        /*1bd0*/ 	.word	0x00000000
        /*1bd4*/ 	.short	0x0101
        /*1bd6*/ 	.byte	0x3f
	.zero		1


	//   ....[23]....
        /*1bd8*/ 	.word	0x00004f20
        /*1bdc*/ 	.word	0x00000000
        /*1be0*/ 	.word	0x00000000
        /*1be4*/ 	.short	0x0101
        /*1be6*/ 	.byte	0x3f
	.zero		1


	//   ....[24]....
        /*1be8*/ 	.word	0x000136a0
        /*1bec*/ 	.word	0x0000000f
        /*1bf0*/ 	.word	0x00000040
        /*1bf4*/ 	.short	0x010a
        /*1bf6*/ 	.byte	0x3f
	.zero		1


	//   ....[25]....
        /*1bf8*/ 	.word	0x00013a60
        /*1bfc*/ 	.word	0x00000003
        /*1c00*/ 	.word	0x00000098
        /*1c04*/ 	.short	0x0101
        /*1c06*/ 	.byte	0x3f
	.zero		1


	//   ....[26]....
        /*1c08*/ 	.word	0x00014200
        /*1c0c*/ 	.word	0x00000005
        /*1c10*/ 	.word	0x00000000
        /*1c14*/ 	.short	0x010a
        /*1c16*/ 	.byte	0x3f
	.zero		1


	//   ....[27]....
        /*1c18*/ 	.word	0x00014280
        /*1c1c*/ 	.word	0x00000007
        /*1c20*/ 	.word	0x00000000
        /*1c24*/ 	.short	0x010a
        /*1c26*/ 	.byte	0x3f
	.zero		1


	//   ....[28]....
        /*1c28*/ 	.word	0x00014310
        /*1c2c*/ 	.word	0x00000006
        /*1c30*/ 	.word	0x00000000
        /*1c34*/ 	.short	0x010a
        /*1c36*/ 	.byte	0x3f
	.zero		1


	//   ....[29]....
        /*1c38*/ 	.word	0x000143a0
        /*1c3c*/ 	.word	0x00000007
        /*1c40*/ 	.word	0x00000000
        /*1c44*/ 	.short	0x010a
        /*1c46*/ 	.byte	0x3f
	.zero		1


	//   ....[30]....
        /*1c48*/ 	.word	0x00014430
        /*1c4c*/ 	.word	0x00000006
        /*1c50*/ 	.word	0x00000000
        /*1c54*/ 	.short	0x010a
        /*1c56*/ 	.byte	0x3f
	.zero		1


	//   ....[31]....
        /*1c58*/ 	.word	0x000144c0
        /*1c5c*/ 	.word	0x00000007
        /*1c60*/ 	.word	0x00000000
        /*1c64*/ 	.short	0x010a
        /*1c66*/ 	.byte	0x3f
	.zero		1


	//   ....[32]....
        /*1c68*/ 	.word	0x00014550
        /*1c6c*/ 	.word	0x00000006
        /*1c70*/ 	.word	0x00000000
        /*1c74*/ 	.short	0x010a
        /*1c76*/ 	.byte	0x3f
	.zero		1


	//   ....[33]....
        /*1c78*/ 	.word	0x000145e0
        /*1c7c*/ 	.word	0x00000003
        /*1c80*/ 	.word	0x00000000
        /*1c84*/ 	.short	0x010a
        /*1c86*/ 	.byte	0x3f
	.zero		1


	//   ....[34]....
        /*1c88*/ 	.word	0x00014640
        /*1c8c*/ 	.word	0x00000003
        /*1c90*/ 	.word	0x00000000
        /*1c94*/ 	.short	0x010a
        /*1c96*/ 	.byte	0x3f
	.zero		1


	//   ....[35]....
        /*1c98*/ 	.word	0x00014690
        /*1c9c*/ 	.word	0x00000005
        /*1ca0*/ 	.word	0x00000000
        /*1ca4*/ 	.short	0x010a
        /*1ca6*/ 	.byte	0x3f
	.zero		1


	//   ....[36]....
        /*1ca8*/ 	.word	0x00014760
        /*1cac*/ 	.word	0x0000000f
        /*1cb0*/ 	.word	0x00000040
        /*1cb4*/ 	.short	0x010a
        /*1cb6*/ 	.byte	0x3f
	.zero		1


	//   ....[37]....
        /*1cb8*/ 	.word	0x00014830
        /*1cbc*/ 	.word	0x00000005
        /*1cc0*/ 	.word	0x00000000
        /*1cc4*/ 	.short	0x010a
        /*1cc6*/ 	.byte	0x3f
	.zero		1


	//   ....[38]....
        /*1cc8*/ 	.word	0x00014880
        /*1ccc*/ 	.word	0x00000007
        /*1cd0*/ 	.word	0x00000000
        /*1cd4*/ 	.short	0x010a
        /*1cd6*/ 	.byte	0x3f
	.zero		1


	//   ....[39]....
        /*1cd8*/ 	.word	0x000148d0
        /*1cdc*/ 	.word	0x00000006
        /*1ce0*/ 	.word	0x00000000
        /*1ce4*/ 	.short	0x010a
        /*1ce6*/ 	.byte	0x3f
	.zero		1


	//   ....[40]....
        /*1ce8*/ 	.word	0x00014920
        /*1cec*/ 	.word	0x00000007
        /*1cf0*/ 	.word	0x00000000
        /*1cf4*/ 	.short	0x010a
        /*1cf6*/ 	.byte	0x3f
	.zero		1


	//   ....[41]....
        /*1cf8*/ 	.word	0x00014970
        /*1cfc*/ 	.word	0x00000006
        /*1d00*/ 	.word	0x00000000
        /*1d04*/ 	.short	0x010a
        /*1d06*/ 	.byte	0x3f
	.zero		1


	//   ....[42]....
        /*1d08*/ 	.word	0x000149c0
        /*1d0c*/ 	.word	0x00000007
        /*1d10*/ 	.word	0x00000000
        /*1d14*/ 	.short	0x010a
        /*1d16*/ 	.byte	0x3f
	.zero		1


	//   ....[43]....
        /*1d18*/ 	.word	0x00014a10
        /*1d1c*/ 	.word	0x00000006
        /*1d20*/ 	.word	0x00000000
        /*1d24*/ 	.short	0x010a
        /*1d26*/ 	.byte	0x3f
	.zero		1


	//----- nvinfo : EIATTR_NUM_MBARRIERS
	.align		4
.L_37:
        /*1d28*/ 	.byte	0x03, 0x38
        /*1d2a*/ 	.short	0x0012


	//----- nvinfo : EIATTR_EXIT_INSTR_OFFSETS
	.align		4
        /*1d2c*/ 	.byte	0x04, 0x1c
        /*1d2e*/ 	.short	(.L_39 - .L_38)


	//   ....[0]....
.L_38:
        /*1d30*/ 	.word	0x00000a40


	//   ....[1]....
        /*1d34*/ 	.word	0x00001270


	//   ....[2]....
        /*1d38*/ 	.word	0x00012d40


	//   ....[3]....
        /*1d3c*/ 	.word	0x000132f0


	//   ....[4]....
        /*1d40*/ 	.word	0x00014630


	//----- nvinfo : EIATTR_MAX_THREADS
	.align		4
.L_39:
        /*1d44*/ 	.byte	0x04, 0x05
        /*1d46*/ 	.short	(.L_41 - .L_40)
.L_40:
        /*1d48*/ 	.word	0x00000180
        /*1d4c*/ 	.word	0x00000001
        /*1d50*/ 	.word	0x00000001


	//----- nvinfo : EIATTR_CRS_STACK_SIZE
	.align		4
.L_41:
        /*1d54*/ 	.byte	0x04, 0x1e
        /*1d56*/ 	.short	(.L_43 - .L_42)
.L_42:
        /*1d58*/ 	.word	0x00000000


	//----- nvinfo : EIATTR_CBANK_PARAM_SIZE
	.align		4
.L_43:
        /*1d5c*/ 	.byte	0x03, 0x19
        /*1d5e*/ 	.short	0x0470


	//----- nvinfo : EIATTR_PARAM_CBANK
	.align		4
        /*1d60*/ 	.byte	0x04, 0x0a
        /*1d62*/ 	.short	(.L_45 - .L_44)
	.align		4
.L_44:
        /*1d64*/ 	.word	index@(.nv.constant0._ZN7cutlass13device_kernelINS_4gemm6kernel13GemmUniversalIN4cute5tupleIJiiiiEEENS1_10collective13CollectiveMmaINS1_34MainloopSm90TmaGmmaWarpSpecializedILi8ENS5_IJNS4_1CILi2EEENSA_ILi1EEESC_EEENS1_35KernelTmaWarpSpecializedCooperativeEEENS5_IJNSA_ILi192EEENSA_ILi256EEENSA_ILi64EEEEEEaNS5_IJlSC_lEEEaSK_NS4_8TiledMMAINS4_8MMA_AtomIJNS4_4SM904GMMA27MMA_64x256x32_S32S8S8_SS_TNEEEENS4_6LayoutISD_NS5_IJSC_NSA_ILi0EEESS_EEEEENS5_IJNS4_10UnderscoreESV_SV_EEEEENS4_13SM90_TMA_LOADENS4_14ComposedLayoutINS4_7SwizzleILi2ELi4ELi3EEENS4_18smem_ptr_flag_bitsILi8EEENSR_INS5_IJNSA_ILi8EEESI_EEENS5_IJSI_SC_EEEEEEEvNS4_8identityENS4_23SM90_TMA_LOAD_MULTICASTES18_vS19_EENS_8epilogue10collective6detail29Sm90TmaWarpSpecializedAdapterINS1D_15DefaultEpilogueIaSK_SK_NS1C_6thread17LinearCombinationIaLi1EiiLNS1H_9ScaleType4KindE0ELNS_15FloatRoundStyleE2EaEENS1_15EpilogueDefaultEEEEEvvEEEEvNT_6ParamsE)
        /*1d68*/ 	.short	0x0210
        /*1d6a*/ 	.short	0x0470


	//----- nvinfo : EIATTR_SW_WAR
	.align		4
.L_45:
        /*1d6c*/ 	.byte	0x04, 0x36
        /*1d6e*/ 	.short	(.L_47 - .L_46)
.L_46:
        /*1d70*/ 	.word	0x00000008
.L_47:


//--------------------- .nv.callgraph             --------------------------
	.section	.nv.callgraph,"",@"SHT_CUDA_CALLGRAPH"
	.align	4
	.sectionentsize	8
	.align		4
        /*0000*/ 	.word	0x00000000
	.align		4
        /*0004*/ 	.word	0xffffffff
	.align		4
        /*0008*/ 	.word	index@(_ZN7cutlass13device_kernelINS_4gemm6kernel13GemmUniversalIN4cute5tupleIJiiiiEEENS1_10collective13CollectiveMmaINS1_34MainloopSm90TmaGmmaWarpSpecializedILi8ENS5_IJNS4_1CILi2EEENSA_ILi1EEESC_EEENS1_35KernelTmaWarpSpecializedCooperativeEEENS5_IJNSA_ILi192EEENSA_ILi256EEENSA_ILi64EEEEEEaNS5_IJlSC_lEEEaSK_NS4_8TiledMMAINS4_8MMA_AtomIJNS4_4SM904GMMA27MMA_64x256x32_S32S8S8_SS_TNEEEENS4_6LayoutISD_NS5_IJSC_NSA_ILi0EEESS_EEEEENS5_IJNS4_10UnderscoreESV_SV_EEEEENS4_13SM90_TMA_LOADENS4_14ComposedLayoutINS4_7SwizzleILi2ELi4ELi3EEENS4_18smem_ptr_flag_bitsILi8EEENSR_INS5_IJNSA_ILi8EEESI_EEENS5_IJSI_SC_EEEEEEEvNS4_8identityENS4_23SM90_TMA_LOAD_MULTICASTES18_vS19_EENS_8epilogue10collective6detail29Sm90TmaWarpSpecializedAdapterINS1D_15DefaultEpilogueIaSK_SK_NS1C_6thread17LinearCombinationIaLi1EiiLNS1H_9ScaleType4KindE0ELNS_15FloatRoundStyleE2EaEENS1_15EpilogueDefaultEEEEEvvEEEEvNT_6ParamsE)
	.align		4
        /*000c*/ 	.word	index@(__assertfail)
	.align		4
        /*0010*/ 	.word	0x00000000
	.align		4
        /*0014*/ 	.word	0xfffffffe
	.align		4
        /*0018*/ 	.word	0x00000000
	.align		4
        /*001c*/ 	.word	0xfffffffd
	.align		4
        /*0020*/ 	.word	0x00000000
	.align		4
        /*0024*/ 	.word	0xfffffffc


//--------------------- .nv.constant4             --------------------------
	.section	.nv.constant4,"a",@progbits
	.align	8
	.align		8
.nv.constant4:
        /*0000*/ 	.dword	__assertfail
	.align		8
        /*0008*/ 	.dword	__unnamed_1
	.align		8
        /*0010*/ 	.dword	_ZN40_INTERNAL_680ad8a1_4_k_cu_a7fe5a17_112974cuda3std3__45__cpo5beginE
	.align		8
        /*0018*/ 	.dword	_ZN40_INTERNAL_680ad8a1_4_k_cu_a7fe5a17_112974cuda3std3__45__cpo3endE
	.align		8
        /*0020*/ 	.dword	_ZN40_INTERNAL_680ad8a1_4_k_cu_a7fe5a17_112974cuda3std3__45__cpo6cbeginE
	.align		8
        /*0028*/ 	.dword	_ZN40_INTERNAL_680ad8a1_4_k_cu_a7fe5a17_112974cuda3std3__45__cpo4cendE
	.align		8
        /*0030*/ 	.dword	_ZN40_INTERNAL_680ad8a1_4_k_cu_a7fe5a17_112974cuda3std3__442_GLOBAL__N__680ad8a1_4_k_cu_a7fe5a17_112976ignoreE
	.align		8
        /*0038*/ 	.dword	_ZN40_INTERNAL_680ad8a1_4_k_cu_a7fe5a17_112974cuda3std3__419piecewise_constructE
	.align		8
        /*0040*/ 	.dword	_ZN40_INTERNAL_680ad8a1_4_k_cu_a7fe5a17_112974cuda3std3__48in_placeE
	.align		8
        /*0048*/ 	.dword	_ZN40_INTERNAL_680ad8a1_4_k_cu_a7fe5a17_112974cuda3std6ranges3__45__cpo4swapE
	.align		8
        /*0050*/ 	.dword	_ZN40_INTERNAL_680ad8a1_4_k_cu_a7fe5a17_112974cuda3std6ranges3__45__cpo9iter_moveE
	.align		8
        /*0058*/ 	.dword	_ZN40_INTERNAL_680ad8a1_4_k_cu_a7fe5a17_112974cute7productE
	.align		8
        /*0060*/ 	.dword	_ZN40_INTERNAL_680ad8a1_4_k_cu_a7fe5a17_112974cute1_E
	.align		8
        /*0068*/ 	.dword	$str$22
	.align		8
        /*0070*/ 	.dword	$str$23


//--------------------- .text._ZN7cutlass13device_kernelINS_4gemm6kernel13GemmUniversalIN4cute5tupleIJiiiiEEENS1_10collective13CollectiveMmaINS1_34MainloopSm90TmaGmmaWarpSpecializedILi8ENS5_IJNS4_1CILi2EEENSA_ILi1EEESC_EEENS1_35KernelTmaWarpSpecializedCooperativeEEENS5_IJNSA_ILi192EEENSA_ILi256EEENSA_ILi64EEEEEEaNS5_IJlSC_lEEEaSK_NS4_8TiledMMAINS4_8MMA_AtomIJNS4_4SM904GMMA27MMA_64x256x32_S32S8S8_SS_TNEEEENS4_6LayoutISD_NS5_IJSC_NSA_ILi0EEESS_EEEEENS5_IJNS4_10UnderscoreESV_SV_EEEEENS4_13SM90_TMA_LOADENS4_14ComposedLayoutINS4_7SwizzleILi2ELi4ELi3EEENS4_18smem_ptr_flag_bitsILi8EEENSR_INS5_IJNSA_ILi8EEESI_EEENS5_IJSI_SC_EEEEEEEvNS4_8identityENS4_23SM90_TMA_LOAD_MULTICASTES18_vS19_EENS_8epilogue10collective6detail29Sm90TmaWarpSpecializedAdapterINS1D_15DefaultEpilogueIaSK_SK_NS1C_6thread17LinearCombinationIaLi1EiiLNS1H_9ScaleType4KindE0ELNS_15FloatRoundStyleE2EaEENS1_15EpilogueDefaultEEEEEvvEEEEvNT_6ParamsE --------------------------
	.section	.text._ZN7cutlass13device_kernelINS_4gemm6kernel13GemmUniversalIN4cute5tupleIJiiiiEEENS1_10collective13CollectiveMmaINS1_34MainloopSm90TmaGmmaWarpSpecializedILi8ENS5_IJNS4_1CILi2EEENSA_ILi1EEESC_EEENS1_35KernelTmaWarpSpecializedCooperativeEEENS5_IJNSA_ILi192EEENSA_ILi256EEENSA_ILi64EEEEEEaNS5_IJlSC_lEEEaSK_NS4_8TiledMMAINS4_8MMA_AtomIJNS4_4SM904GMMA27MMA_64x256x32_S32S8S8_SS_TNEEEENS4_6LayoutISD_NS5_IJSC_NSA_ILi0EEESS_EEEEENS5_IJNS4_10UnderscoreESV_SV_EEEEENS4_13SM90_TMA_LOADENS4_14ComposedLayoutINS4_7SwizzleILi2ELi4ELi3EEENS4_18smem_ptr_flag_bitsILi8EEENSR_INS5_IJNSA_ILi8EEESI_EEENS5_IJSI_SC_EEEEEEEvNS4_8identityENS4_23SM90_TMA_LOAD_MULTICASTES18_vS19_EENS_8epilogue10collective6detail29Sm90TmaWarpSpecializedAdapterINS1D_15DefaultEpilogueIaSK_SK_NS1C_6thread17LinearCombinationIaLi1EiiLNS1H_9ScaleType4KindE0ELNS_15FloatRoundStyleE2EaEENS1_15EpilogueDefaultEEEEEvvEEEEvNT_6ParamsE,"ax",@progbits
	.align	128
.text._ZN7cutlass13device_kernelINS_4gemm6kernel13GemmUniversalIN4cute5tupleIJiiiiEEENS1_10collective13CollectiveMmaINS1_34MainloopSm90TmaGmmaWarpSpecializedILi8ENS5_IJNS4_1CILi2EEENSA_ILi1EEESC_EEENS1_35KernelTmaWarpSpecializedCooperativeEEENS5_IJNSA_ILi192EEENSA_ILi256EEENSA_ILi64EEEEEEaNS5_IJlSC_lEEEaSK_NS4_8TiledMMAINS4_8MMA_AtomIJNS4_4SM904GMMA27MMA_64x256x32_S32S8S8_SS_TNEEEENS4_6LayoutISD_NS5_IJSC_NSA_ILi0EEESS_EEEEENS5_IJNS4_10UnderscoreESV_SV_EEEEENS4_13SM90_TMA_LOADENS4_14ComposedLayoutINS4_7SwizzleILi2ELi4ELi3EEENS4_18smem_ptr_flag_bitsILi8EEENSR_INS5_IJNSA_ILi8EEESI_EEENS5_IJSI_SC_EEEEEEEvNS4_8identityENS4_23SM90_TMA_LOAD_MULTICASTES18_vS19_EENS_8epilogue10collective6detail29Sm90TmaWarpSpecializedAdapterINS1D_15DefaultEpilogueIaSK_SK_NS1C_6thread17LinearCombinationIaLi1EiiLNS1H_9ScaleType4KindE0ELNS_15FloatRoundStyleE2EaEENS1_15EpilogueDefaultEEEEEvvEEEEvNT_6ParamsE:
        .type           _ZN7cutlass13device_kernelINS_4gemm6kernel13GemmUniversalIN4cute5tupleIJiiiiEEENS1_10collective13CollectiveMmaINS1_34MainloopSm90TmaGmmaWarpSpecializedILi8ENS5_IJNS4_1CILi2EEENSA_ILi1EEESC_EEENS1_35KernelTmaWarpSpecializedCooperativeEEENS5_IJNSA_ILi192EEENSA_ILi256EEENSA_ILi64EEEEEEaNS5_IJlSC_lEEEaSK_NS4_8TiledMMAINS4_8MMA_AtomIJNS4_4SM904GMMA27MMA_64x256x32_S32S8S8_SS_TNEEEENS4_6LayoutISD_NS5_IJSC_NSA_ILi0EEESS_EEEEENS5_IJNS4_10UnderscoreESV_SV_EEEEENS4_13SM90_TMA_LOADENS4_14ComposedLayoutINS4_7SwizzleILi2ELi4ELi3EEENS4_18smem_ptr_flag_bitsILi8EEENSR_INS5_IJNSA_ILi8EEESI_EEENS5_IJSI_SC_EEEEEEEvNS4_8identityENS4_23SM90_TMA_LOAD_MULTICASTES18_vS19_EENS_8epilogue10collective6detail29Sm90TmaWarpSpecializedAdapterINS1D_15DefaultEpilogueIaSK_SK_NS1C_6thread17LinearCombinationIaLi1EiiLNS1H_9ScaleType4KindE0ELNS_15FloatRoundStyleE2EaEENS1_15EpilogueDefaultEEEEEvvEEEEvNT_6ParamsE,@function
        .size           _ZN7cutlass13device_kernelINS_4gemm6kernel13GemmUniversalIN4cute5tupleIJiiiiEEENS1_10collective13CollectiveMmaINS1_34MainloopSm90TmaGmmaWarpSpecializedILi8ENS5_IJNS4_1CILi2EEENSA_ILi1EEESC_EEENS1_35KernelTmaWarpSpecializedCooperativeEEENS5_IJNSA_ILi192EEENSA_ILi256EEENSA_ILi64EEEEEEaNS5_IJlSC_lEEEaSK_NS4_8TiledMMAINS4_8MMA_AtomIJNS4_4SM904GMMA27MMA_64x256x32_S32S8S8_SS_TNEEEENS4_6LayoutISD_NS5_IJSC_NSA_ILi0EEESS_EEEEENS5_IJNS4_10UnderscoreESV_SV_EEEEENS4_13SM90_TMA_LOADENS4_14ComposedLayoutINS4_7SwizzleILi2ELi4ELi3EEENS4_18smem_ptr_flag_bitsILi8EEENSR_INS5_IJNSA_ILi8EEESI_EEENS5_IJSI_SC_EEEEEEEvNS4_8identityENS4_23SM90_TMA_LOAD_MULTICASTES18_vS19_EENS_8epilogue10collective6detail29Sm90TmaWarpSpecializedAdapterINS1D_15DefaultEpilogueIaSK_SK_NS1C_6thread17LinearCombinationIaLi1EiiLNS1H_9ScaleType4KindE0ELNS_15FloatRoundStyleE2EaEENS1_15EpilogueDefaultEEEEEvvEEEEvNT_6ParamsE,(.L_x_594 - _ZN7cutlass13device_kernelINS_4gemm6kernel13GemmUniversalIN4cute5tupleIJiiiiEEENS1_10collective13CollectiveMmaINS1_34MainloopSm90TmaGmmaWarpSpecializedILi8ENS5_IJNS4_1CILi2EEENSA_ILi1EEESC_EEENS1_35KernelTmaWarpSpecializedCooperativeEEENS5_IJNSA_ILi192EEENSA_ILi256EEENSA_ILi64EEEEEEaNS5_IJlSC_lEEEaSK_NS4_8TiledMMAINS4_8MMA_AtomIJNS4_4SM904GMMA27MMA_64x256x32_S32S8S8_SS_TNEEEENS4_6LayoutISD_NS5_IJSC_NSA_ILi0EEESS_EEEEENS5_IJNS4_10UnderscoreESV_SV_EEEEENS4_13SM90_TMA_LOADENS4_14ComposedLayoutINS4_7SwizzleILi2ELi4ELi3EEENS4_18smem_ptr_flag_bitsILi8EEENSR_INS5_IJNSA_ILi8EEESI_EEENS5_IJSI_SC_EEEEEEEvNS4_8identityENS4_23SM90_TMA_LOAD_MULTICASTES18_vS19_EENS_8epilogue10collective6detail29Sm90TmaWarpSpecializedAdapterINS1D_15DefaultEpilogueIaSK_SK_NS1C_6thread17LinearCombinationIaLi1EiiLNS1H_9ScaleType4KindE0ELNS_15FloatRoundStyleE2EaEENS1_15EpilogueDefaultEEEEEvvEEEEvNT_6ParamsE)
        .other          _ZN7cutlass13device_kernelINS_4gemm6kernel13GemmUniversalIN4cute5tupleIJiiiiEEENS1_10collective13CollectiveMmaINS1_34MainloopSm90TmaGmmaWarpSpecializedILi8ENS5_IJNS4_1CILi2EEENSA_ILi1EEESC_EEENS1_35KernelTmaWarpSpecializedCooperativeEEENS5_IJNSA_ILi192EEENSA_ILi256EEENSA_ILi64EEEEEEaNS5_IJlSC_lEEEaSK_NS4_8TiledMMAINS4_8MMA_AtomIJNS4_4SM904GMMA27MMA_64x256x32_S32S8S8_SS_TNEEEENS4_6LayoutISD_NS5_IJSC_NSA_ILi0EEESS_EEEEENS5_IJNS4_10UnderscoreESV_SV_EEEEENS4_13SM90_TMA_LOADENS4_14ComposedLayoutINS4_7SwizzleILi2ELi4ELi3EEENS4_18smem_ptr_flag_bitsILi8EEENSR_INS5_IJNSA_ILi8EEESI_EEENS5_IJSI_SC_EEEEEEEvNS4_8identityENS4_23SM90_TMA_LOAD_MULTICASTES18_vS19_EENS_8epilogue10collective6detail29Sm90TmaWarpSpecializedAdapterINS1D_15DefaultEpilogueIaSK_SK_NS1C_6thread17LinearCombinationIaLi1EiiLNS1H_9ScaleType4KindE0ELNS_15FloatRoundStyleE2EaEENS1_15EpilogueDefaultEEEEEvvEEEEvNT_6ParamsE,@"STO_CUDA_ENTRY STV_DEFAULT"
_ZN7cutlass13device_kernelINS_4gemm6kernel13GemmUniversalIN4cute5tupleIJiiiiEEENS1_10collective13CollectiveMmaINS1_34MainloopSm90TmaGmmaWarpSpecializedILi8ENS5_IJNS4_1CILi2EEENSA_ILi1EEESC_EEENS1_35KernelTmaWarpSpecializedCooperativeEEENS5_IJNSA_ILi192EEENSA_ILi256EEENSA_ILi64EEEEEEaNS5_IJlSC_lEEEaSK_NS4_8TiledMMAINS4_8MMA_AtomIJNS4_4SM904GMMA27MMA_64x256x32_S32S8S8_SS_TNEEEENS4_6LayoutISD_NS5_IJSC_NSA_ILi0EEESS_EEEEENS5_IJNS4_10UnderscoreESV_SV_EEEEENS4_13SM90_TMA_LOADENS4_14ComposedLayoutINS4_7SwizzleILi2ELi4ELi3EEENS4_18smem_ptr_flag_bitsILi8EEENSR_INS5_IJNSA_ILi8EEESI_EEENS5_IJSI_SC_EEEEEEEvNS4_8identityENS4_23SM90_TMA_LOAD_MULTICASTES18_vS19_EENS_8epilogue10collective6detail29Sm90TmaWarpSpecializedAdapterINS1D_15DefaultEpilogueIaSK_SK_NS1C_6thread17LinearCombinationIaLi1EiiLNS1H_9ScaleType4KindE0ELNS_15FloatRoundStyleE2EaEENS1_15EpilogueDefaultEEEEEvvEEEEvNT_6ParamsE:
[----:B------:R-:W0:Y:S02]  /*0000*/  LDC R1, c[0x0][0x28] ;  /* 0x00000a00ff017b82 */ /* 0x000e240000000800 */
[----:B0-----:R-:W-:Y:S01]  /*0010*/  VIADD R1, R1, 0xfffffb18 ;  /* 0xfffffb1801017836 */ /* 0x001fe20000000000 */
[----:B------:R-:W0:Y:S01]  /*0020*/  S2R R5, SR_TID.X ;  /* 0x0000000000057919 */ /* 0x000e220000002100 */
[----:B------:R-:W-:Y:S01]  /*0030*/  ELECT P0, URZ, PT ;  /* 0x00000000003f782f */ /* 0x000fe20003800000 */
[----:B------:R-:W-:Y:S01]  /*0040*/  BSSY B0, `(.L_x_0) ;  /* 0x000000f000007945 */ /* 0x000fe20003800000 */
[--C-:B0-----:R-:W-:Y:S02]  /*0050*/  SHF.R.U32.HI R0, RZ, 0x5, R5.reuse ;  /* 0x00000005ff007819 */ /* 0x101fe40000011605 */
[----:B------:R-:W-:-:S03]  /*0060*/  SHF.R.U32.HI R2, RZ, 0x7, R5 ;  /* 0x00000007ff027819 */ /* 0x000fc60000011605 */
[----:B------:R-:W0:Y:S04]  /*0070*/  SHFL.IDX PT, R3, R0, RZ, 0x1f ;  /* 0x00001fff00037589 */ /* 0x000e2800000e0000 */
[----:B------:R1:W2:Y:S01]  /*0080*/  SHFL.IDX PT, R6, R2, RZ, 0x1f ;  /* 0x00001fff02067589 */ /* 0x0002a200000e0000 */
[----:B0-----:R-:W-:-:S13]  /*0090*/  ISETP.NE.OR P0, PT, R3, RZ, !P0 ;  /* 0x000000ff0300720c */ /* 0x001fda0004705670 */
[----:B-12---:R-:W-:Y:S05]  /*00a0*/  @P0 BRA `(.L_x_1) ;  /* 0x0000000000200947 */ /* 0x006fea0003800000 */
[----:B------:R-:W-:Y:S02]  /*00b0*/  ULDC.64 UR4, c[0x0][0x198] ;  /* 0x0000660000047ab9 */ /* 0x000fe40000000a00 */
[----:B------:R-:W-:Y:S02]  /*00c0*/  UIADD3 UR6, UP0, UR4, 0xf0, URZ ;  /* 0x000000f004067890 */ /* 0x000fe4000ff1e03f */
[----:B------:R-:W-:Y:S02]  /*00d0*/  UIADD3 UR4, UP1, UR4, 0x1f0, URZ ;  /* 0x000001f004047890 */ /* 0x000fe4000ff3e03f */
[----:B------:R-:W-:Y:S02]  /*00e0*/  UIADD3.X UR7, URZ, UR5, URZ, UP0, !UPT ;  /* 0x000000053f077290 */ /* 0x000fe400087fe43f */
[----:B------:R-:W-:-:S07]  /*00f0*/  UIADD3.X UR5, URZ, UR5, URZ, UP1, !UPT ;  /* 0x000000053f057290 */ /* 0x000fce0008ffe43f */
[----:B------:R0:W-:Y:S02]  /*0100*/  UTMACCTL.PF [UR6] ;  /* 0x00000000060079b9 */ /* 0x0001e40008040000 */
[----:B------:R0:W-:Y:S02]  /*0110*/  UTMACCTL.PF [UR4] ;  /* 0x00000000040079b9 */ /* 0x0001e40008040000 */
[----:B0-----:R-:W-:Y:S01]  /*0120*/  NOP ;  /* 0x0000000000007918 */ /* 0x001fe20000000000 */
.L_x_1:
[----:B------:R-:W-:Y:S05]  /*0130*/  BSYNC B0 ;  /* 0x0000000000007941 */ /* 0x000fea0003800000 */
.L_x_0:
[----:B------:R-:W0:Y:S02]  /*0140*/  SHFL.IDX PT, R4, R0, RZ, 0x1f ;  /* 0x00001fff00047589 */ /* 0x000e2400000e0000 */
[----:B0-----:R-:W-:-:S13]  /*0150*/  ISETP.NE.AND P0, PT, R4, RZ, PT ;  /* 0x000000ff0400720c */ /* 0x001fda0003f05270 */
[----:B------:R-:W-:Y:S05]  /*0160*/  @P0 BRA `(.L_x_2) ;  /* 0x0000000000840947 */ /* 0x000fea0003800000 */
[----:B------:R-:W-:Y:S01]  /*0170*/  ELECT P0, URZ, PT ;  /* 0x00000000003f782f */ /* 0x000fe20003800000 */
[----:B------:R-:W-:-:S12]  /*0180*/  BSSY B0, `(.L_x_2) ;  /* 0x000001f000007945 */ /* 0x000fd80003800000 */
[----:B------:R-:W-:Y:S05]  /*0190*/  @!P0 BRA `(.L_x_3) ;  /* 0x0000000000748947 */ /* 0x000fea0003800000 */
[----:B------:R-:W0:Y:S01]  /*01a0*/  S2UR UR8, SR_CgaCtaId ;  /* 0x00000000000879c3 */ /* 0x000e220000008800 */
[----:B------:R-:W-:Y:S01]  /*01b0*/  UMOV UR4, 0x400 ;  /* 0x0000040000047882 */ /* 0x000fe20000000000 */
[----:B------:R-:W-:Y:S01]  /*01c0*/  UMOV UR5, 0x1 ;  /* 0x0000000100057882 */ /* 0x000fe20000000000 */
[----:B------:R-:W-:Y:S02]  /*01d0*/  UMOV UR6, 0x4 ;  /* 0x0000000400067882 */ /* 0x000fe40000000000 */
[----:B------:R-:W-:-:S04]  /*01e0*/  UIADD3 UR6, -UR6, 0x100000, URZ ;  /* 0x0010000006067890 */ /* 0x000fc8000fffe13f */
[----:B------:R-:W-:Y:S02]  /*01f0*/  USHF.L.U32 UR7, UR6, 0xb, URZ ;  /* 0x0000000b06077899 */ /* 0x000fe4000800063f */
[----:B------:R-:W-:Y:S02]  /*0200*/  USHF.L.U32 UR6, UR6, 0x1, URZ ;  /* 0x0000000106067899 */ /* 0x000fe4000800063f */
[----:B0-----:R-:W-:Y:S02]  /*0210*/  ULEA UR8, UR8, UR4, 0x18 ;  /* 0x0000000408087291 */ /* 0x001fe4000f8ec03f */
[----:B------:R-:W-:-:S04]  /*0220*/  UIADD3 UR4, -UR5, 0x100000, URZ ;  /* 0x0010000005047890 */ /* 0x000fc8000fffe13f */
[----:B------:R-:W-:Y:S02]  /*0230*/  USHF.L.U32 UR5, UR4, 0xb, URZ ;  /* 0x0000000b04057899 */ /* 0x000fe4000800063f */
[----:B------:R-:W-:Y:S01]  /*0240*/  USHF.L.U32 UR4, UR4, 0x1, URZ ;  /* 0x0000000104047899 */ /* 0x000fe2000800063f */
[----:B------:R-:W0:Y:S11]  /*0250*/  FENCE.VIEW.ASYNC.S ;  /* 0x00000000000073c6 */ /* 0x000e360000000000 */
[----:B0-----:R0:W1:Y:S01]  /*0260*/  SYNCS.EXCH.64 URZ, [UR8], UR4 ;  /* 0x00000004083f75b2 */ /* 0x0010620008000100 */
[----:B------:R0:W2:Y:S01]  /*0270*/  SYNCS.EXCH.64 URZ, [UR8+0x40], UR6 ;  /* 0x00004006083f75b2 */ /* 0x0000a20008000100 */
[----:B------:R0:W3:Y:S01]  /*0280*/  SYNCS.EXCH.64 URZ, [UR8+0x8], UR4 ;  /* 0x00000804083f75b2 */ /* 0x0000e20008000100 */
[----:B------:R0:W4:Y:S01]  /*0290*/  SYNCS.EXCH.64 URZ, [UR8+0x48], UR6 ;  /* 0x00004806083f75b2 */ /* 0x0001220008000100 */
[----:B------:R0:W0:Y:S01]  /*02a0*/  SYNCS.EXCH.64 URZ, [UR8+0x10], UR4 ;  /* 0x00001004083f75b2 */ /* 0x0000220008000100 */
        /* <DEDUP_REMOVED lines=11> */
[----:B------:R-:W-:Y:S01]  /*0360*/  NOP ;  /* 0x0000000000007918 */ /* 0x000fe20000000000 */
.L_x_3:
[----:B0-----:R-:W-:Y:S05]  /*0370*/  BSYNC B0 ;  /* 0x0000000000007941 */ /* 0x001fea0003800000 */
.L_x_2:
[----:B------:R-:W-:Y:S01]  /*0380*/  SHF.R.S32.HI R2, RZ, 0x1f, R5 ;  /* 0x0000001fff027819 */ /* 0x000fe20000011405 */
[----:B------:R-:W0:Y:S01]  /*0390*/  SHFL.IDX PT, R0, R0, RZ, 0x1f ;  /* 0x00001fff00007589 */ /* 0x000e2200000e0000 */
[----:B------:R-:W5:Y:S01]  /*03a0*/  S2UR UR8, SR_CTAID.X ;  /* 0x00000000000879c3 */ /* 0x000f620000002500 */
[----:B------:R-:W-:Y:S02]  /*03b0*/  ELECT P0, URZ, PT ;  /* 0x00000000003f782f */ /* 0x000fe40003800000 */
[----:B------:R-:W-:Y:S01]  /*03c0*/  LEA.HI R2, R2, R5, RZ, 0x7 ;  /* 0x0000000502027211 */ /* 0x000fe200078f38ff */
[----:B------:R-:W-:Y:S01]  /*03d0*/  ULDC UR4, c[0x0][0x150] ;  /* 0x0000540000047ab9 */ /* 0x000fe20000000800 */
[----:B------:R-:W-:Y:S01]  /*03e0*/  SHF.R.S32.HI R9, RZ, 0x1f, R4 ;  /* 0x0000001fff097819 */ /* 0x000fe20000011404 */
[----:B------:R-:W-:Y:S01]  /*03f0*/  NOP ;  /* 0x0000000000007918 */ /* 0x000fe20000000000 */
[----:B------:R-:W-:Y:S01]  /*0400*/  LOP3.LUT R2, R2, 0xffffff80, RZ, 0xc0, !PT ;  /* 0xffffff8002027812 */ /* 0x000fe200078ec0ff */
[----:B------:R-:W-:Y:S01]  /*0410*/  NOP ;  /* 0x0000000000007918 */ /* 0x000fe20000000000 */
[----:B------:R-:W-:Y:S01]  /*0420*/  LEA.HI R9, R9, R4, RZ, 0x2 ;  /* 0x0000000409097211 */ /* 0x000fe200078f10ff */
[----:B------:R-:W1:Y:S01]  /*0430*/  LDC R10, c[0x0][0x144] ;  /* 0x00005100ff0a7b82 */ /* 0x000e620000000800 */
[----:B------:R-:W-:Y:S01]  /*0440*/  ISETP.NE.AND P3, PT, R6, RZ, PT ;  /* 0x000000ff0600720c */ /* 0x000fe20003f65270 */
[----:B------:R-:W-:Y:S01]  /*0450*/  IMAD.IADD R7, R5, 0x1, -R2 ;  /* 0x0000000105077824 */ /* 0x000fe200078e0a02 */
[----:B------:R-:W-:Y:S01]  /*0460*/  LOP3.LUT R9, R9, 0x3ffffffc, RZ, 0xc0, !PT ;  /* 0x3ffffffc09097812 */ /* 0x000fe200078ec0ff */
[----:B------:R-:W2:Y:S01]  /*0470*/  S2R R2, SR_CTAID.Y ;  /* 0x0000000000027919 */ /* 0x000ea20000002600 */
[----:B------:R-:W-:-:S02]  /*0480*/  IMAD.MOV.U32 R19, RZ, RZ, 0x1 ;  /* 0x00000001ff137424 */ /* 0x000fc400078e00ff */
[----:B------:R-:W-:Y:S01]  /*0490*/  SHF.R.S32.HI R8, RZ, 0x1f, R7 ;  /* 0x0000001fff087819 */ /* 0x000fe20000011407 */
[----:B------:R-:W-:Y:S01]  /*04a0*/  IMAD.IADD R4, R4, 0x1, -R9 ;  /* 0x0000000104047824 */ /* 0x000fe200078e0a09 */
[----:B------:R-:W3:Y:S02]  /*04b0*/  LDC R12, c[0x0][0x140] ;  /* 0x00005000ff0c7b82 */ /* 0x000ee40000000800 */
[----:B------:R-:W-:Y:S02]  /*04c0*/  LEA.HI R8, R8, R7, RZ, 0x3 ;  /* 0x0000000708087211 */ /* 0x000fe400078f18ff */
[----:B0-----:R-:W-:Y:S02]  /*04d0*/  ISETP.NE.OR P0, PT, R0, RZ, !P0 ;  /* 0x000000ff0000720c */ /* 0x001fe40004705670 */
[--C-:B------:R-:W-:Y:S02]  /*04e0*/  SHF.R.S32.HI R0, RZ, 0x3, R8.reuse ;  /* 0x00000003ff007819 */ /* 0x100fe40000011408 */
[----:B------:R-:W-:-:S02]  /*04f0*/  SHF.R.S32.HI R5, RZ, 0x1f, R8 ;  /* 0x0000001fff057819 */ /* 0x000fc40000011408 */
[----:B-----5:R-:W-:Y:S02]  /*0500*/  I2FP.F32.U32 R8, UR8 ;  /* 0x0000000800087c45 */ /* 0x020fe40008201000 */
[----:B------:R-:W-:-:S03]  /*0510*/  LEA.HI R5, R5, R0, RZ, 0x2 ;  /* 0x0000000005057211 */ /* 0x000fc600078f10ff */
[----:B------:R-:W-:Y:S01]  /*0520*/  FMUL R8, R8, UR4 ;  /* 0x0000000408087c20 */ /* 0x000fe20008400000 */
[----:B------:R-:W-:Y:S01]  /*0530*/  LOP3.LUT R5, R5, 0xfffffffc, RZ, 0xc0, !PT ;  /* 0xfffffffc05057812 */ /* 0x000fe200078ec0ff */
[----:B------:R-:W-:Y:S01]  /*0540*/  VOTEU.ALL UP0, P0 ;  /* 0x00000000003f7886 */ /* 0x000fe20000000000 */
[----:B------:R-:W-:Y:S01]  /*0550*/  ULDC UR4, c[0x0][0x154] ;  /* 0x0000550000047ab9 */ /* 0x000fe20000000800 */
[----:B------:R-:W-:Y:S02]  /*0560*/  VOTEU.ALL UP1, P0 ;  /* 0x00000000003f7886 */ /* 0x000fe40000020000 */
[----:B------:R-:W0:Y:S01]  /*0570*/  F2I.U32.TRUNC.NTZ R8, R8 ;  /* 0x0000000800087305 */ /* 0x000e22000020f000 */
[----:B------:R-:W-:Y:S01]  /*0580*/  IMAD.IADD R5, R0, 0x1, -R5 ;  /* 0x0000000100057824 */ /* 0x000fe200078e0a05 */
[----:B------:R-:W5:Y:S01]  /*0590*/  @!UP0 S2UR UR7, SR_CgaCtaId ;  /* 0x00000000000789c3 */ /* 0x000f620000008800 */
[----:B------:R-:W-:Y:S01]  /*05a0*/  @!UP0 UMOV UR6, 0x400 ;  /* 0x0000040000068882 */ /* 0x000fe20000000000 */
[----:B---3--:R-:W-:-:S02]  /*05b0*/  ISETP.EQ.U32.AND P2, PT, R12, 0x1, PT ;  /* 0x000000010c00780c */ /* 0x008fc40003f42070 */
[----:B------:R-:W-:Y:S02]  /*05c0*/  LEA R157, R4, R5, 0x2 ;  /* 0x00000005049d7211 */ /* 0x000fe400078e10ff */
[----:B--2---:R-:W-:Y:S02]  /*05d0*/  I2FP.F32.U32 R4, R2 ;  /* 0x0000000200047245 */ /* 0x004fe40000201000 */
[----:B------:R-:W-:Y:S01]  /*05e0*/  LEA.HI R0, R157, R157, RZ, 0x1 ;  /* 0x0000009d9d007211 */ /* 0x000fe200078f08ff */
[----:B------:R-:W2:Y:S02]  /*05f0*/  LDC R5, c[0x0][0x148] ;  /* 0x00005200ff057b82 */ /* 0x000ea40000000800 */
[----:B------:R-:W-:Y:S01]  /*0600*/  FMUL R11, R4, UR4 ;  /* 0x00000004040b7c20 */ /* 0x000fe20008400000 */
[----:B------:R-:W-:Y:S01]  /*0610*/  UMOV UR4, 0x20 ;  /* 0x0000002000047882 */ /* 0x000fe20000000000 */
[----:B0-----:R-:W-:Y:S01]  /*0620*/  IMAD.MOV R9, RZ, RZ, -R8 ;  /* 0x000000ffff097224 */ /* 0x001fe200078e0a08 */
[----:B------:R-:W-:Y:S01]  /*0630*/  LOP3.LUT R8, R0, 0xfffffffe, RZ, 0xc0, !PT ;  /* 0xfffffffe00087812 */ /* 0x000fe200078ec0ff */
[----:B------:R-:W-:-:S04]  /*0640*/  @!UP0 UIADD3 UR4, -UR4, 0x100000, URZ ;  /* 0x0010000004048890 */ /* 0x000fc8000fffe13f */
[----:B------:R-:W-:Y:S02]  /*0650*/  @!UP0 USHF.L.U32 UR5, UR4, 0xb, URZ ;  /* 0x0000000b04058899 */ /* 0x000fe4000800063f */
[----:B------:R-:W-:Y:S01]  /*0660*/  @!UP0 USHF.L.U32 UR4, UR4, 0x1, URZ ;  /* 0x0000000104048899 */ /* 0x000fe2000800063f */
[----:B------:R-:W-:Y:S01]  /*0670*/  SHF.R.S32.HI R0, RZ, 0x1f, R3 ;  /* 0x0000001fff007819 */ /* 0x000fe20000011403 */
[----:B-1----:R-:W-:Y:S01]  /*0680*/  IMAD R4, R10, R9, UR8 ;  /* 0x000000080a047e24 */ /* 0x002fe2000f8e0209 */
[----:B------:R-:W0:Y:S01]  /*0690*/  F2I.U32.TRUNC.NTZ R11, R11 ;  /* 0x0000000b000b7305 */ /* 0x000e22000020f000 */
[C---:B------:R-:W-:Y:S01]  /*06a0*/  IMAD.IADD R9, R157.reuse, 0x1, -R8 ;  /* 0x000000019d097824 */ /* 0x040fe200078e0a08 */
[----:B------:R-:W-:Y:S01]  /*06b0*/  LEA.HI R0, R0, R3, RZ, 0x2 ;  /* 0x0000000300007211 */ /* 0x000fe200078f10ff */
[----:B------:R-:W-:Y:S02]  /*06c0*/  VIADD R10, R6, 0xffffffff ;  /* 0xffffffff060a7836 */ /* 0x000fe40000000000 */
[----:B------:R-:W-:Y:S01]  /*06d0*/  IMAD.SHL.U32 R8, R157, 0x4, RZ ;  /* 0x000000049d087824 */ /* 0x000fe200078e00ff */
[----:B------:R-:W-:Y:S01]  /*06e0*/  LOP3.LUT R0, R0, 0xfffffffc, RZ, 0xc0, !PT ;  /* 0xfffffffc00007812 */ /* 0x000fe200078ec0ff */
[----:B-----5:R-:W-:Y:S01]  /*06f0*/  @!UP0 ULEA UR6, UR7, UR6, 0x18 ;  /* 0x0000000607068291 */ /* 0x020fe2000f8ec03f */
[----:B------:R-:W-:Y:S01]  /*0700*/  ISETP.NE.AND P4, PT, R9, R4, PT ;  /* 0x000000040900720c */ /* 0x000fe20003f85270 */
[----:B------:R-:W-:Y:S01]  /*0710*/  VOTEU.ALL UP0, P0 ;  /* 0x00000000003f7886 */ /* 0x000fe20000000000 */
[----:B------:R-:W-:Y:S01]  /*0720*/  ISETP.GE.U32.AND P6, PT, R10, 0x2, PT ;  /* 0x000000020a00780c */ /* 0x000fe20003fc6070 */
[----:B------:R-:W-:Y:S01]  /*0730*/  IMAD.IADD R0, R3, 0x1, -R0 ;  /* 0x0000000103007824 */ /* 0x000fe200078e0a00 */
[----:B------:R-:W-:-:S02]  /*0740*/  LOP3.LUT R157, R157, 0xc, R8, 0x78, !PT ;  /* 0x0000000c9d9d7812 */ /* 0x000fc400078e7808 */
[----:B------:R-:W-:Y:S02]  /*0750*/  LOP3.LUT P0, RZ, R7, 0x7, RZ, 0xc0, !PT ;  /* 0x0000000707ff7812 */ /* 0x000fe4000780c0ff */
[C---:B------:R-:W-:Y:S02]  /*0760*/  ISETP.NE.AND P1, PT, R0.reuse, 0x3, PT ;  /* 0x000000030000780c */ /* 0x040fe40003f25270 */
[----:B0-----:R-:W-:Y:S01]  /*0770*/  IADD3 R14, -R11, RZ, RZ ;  /* 0x000000ff0b0e7210 */ /* 0x001fe20007ffe1ff */
[----:B------:R-:W0:Y:S02]  /*0780*/  FENCE.VIEW.ASYNC.S ;  /* 0x00000000000073c6 */ /* 0x000e240000000000 */
[----:B0-----:R0:W1:Y:S01]  /*0790*/  @!UP0 SYNCS.EXCH.64 URZ, [UR6+0x90], UR4 ;  /* 0x00009004063f85b2 */ /* 0x0010620008000100 */
[----:B------:R-:W-:Y:S02]  /*07a0*/  ISETP.EQ.OR P1, PT, R0, RZ, !P1 ;  /* 0x000000ff0000720c */ /* 0x000fe40004f22670 */
[----:B------:R-:W-:Y:S01]  /*07b0*/  @P4 LEA.HI R8, R157, R157, RZ, 0x1 ;  /* 0x0000009d9d084211 */ /* 0x000fe200078f08ff */
[----:B--2---:R-:W-:Y:S01]  /*07c0*/  IMAD R9, R5, R14, R2 ;  /* 0x0000000e05097224 */ /* 0x004fe200078e0202 */
[----:B------:R-:W-:-:S02]  /*07d0*/  ISETP.EQ.AND P1, PT, R6, RZ, P1 ;  /* 0x000000ff0600720c */ /* 0x000fc40000f22270 */
[----:B------:R-:W-:Y:S02]  /*07e0*/  @P4 SHF.R.S32.HI R8, RZ, 0x1, R8 ;  /* 0x00000001ff084819 */ /* 0x000fe40000011408 */
[----:B------:R-:W-:Y:S02]  /*07f0*/  SEL R6, RZ, 0x1, !P1 ;  /* 0x00000001ff067807 */ /* 0x000fe40004800000 */
[----:B------:R-:W-:Y:S02]  /*0800*/  @P4 ISETP.NE.AND P5, PT, R8, R9, PT ;  /* 0x000000090800420c */ /* 0x000fe40003fa5270 */
[----:B------:R-:W-:Y:S02]  /*0810*/  SEL R6, R6, 0x2, P6 ;  /* 0x0000000206067807 */ /* 0x000fe40003000000 */
[----:B------:R-:W-:Y:S01]  /*0820*/  ISETP.LT.U32.AND P0, PT, R157, 0x2, !P0 ;  /* 0x000000029d00780c */ /* 0x000fe20004701070 */
[----:B------:R0:W2:Y:S01]  /*0830*/  @!UP1 SYNCS.EXCH.64 URZ, [UR6+0x98], UR4 ;  /* 0x00009804063f95b2 */ /* 0x0000a20008000100 */
[----:B------:R-:W-:Y:S01]  /*0840*/  @P4 SEL R19, RZ, 0x1, P5 ;  /* 0x00000001ff134807 */ /* 0x000fe20002800000 */
[----:B------:R0:W-:Y:S01]  /*0850*/  STL [R1+0x200], R6 ;  /* 0x0002000601007387 */ /* 0x0001e20000100800 */
[----:B------:R-:W-:Y:S01]  /*0860*/  SEL R8, RZ, 0x1, !P0 ;  /* 0x00000001ff087807 */ /* 0x000fe20004000000 */
[----:B------:R-:W-:-:S03]  /*0870*/  NOP ;  /* 0x0000000000007918 */ /* 0x000fc60000000000 */
[----:B------:R-:W-:Y:S01]  /*0880*/  LOP3.LUT R19, R19, R8, RZ, 0xc0, !PT ;  /* 0x0000000813137212 */ /* 0x000fe200078ec0ff */
[----:B-1----:R-:W-:Y:S06]  /*0890*/  @!P2 BRA `(.L_x_4) ;  /* 0x000000000008a947 */ /* 0x002fec0003800000 */
[----:B--2-4-:R-:W-:Y:S01]  /*08a0*/  UCGABAR_ARV ;  /* 0x00000000000079c7 */ /* 0x014fe20008000000 */
[----:B------:R-:W-:Y:S05]  /*08b0*/  BRA `(.L_x_5) ;  /* 0x0000000000047947 */ /* 0x000fea0003800000 */
.L_x_4:
[----:B--2-4-:R-:W-:Y:S01]  /*08c0*/  NOP ;  /* 0x0000000000007918 */ /* 0x014fe20000000000 */
.L_x_5:
[----:B0-----:R-:W0:Y:S01]  /*08d0*/  LDC R6, c[0x0][0x65c] ;  /* 0x00019700ff067b82 */ /* 0x001e220000000800 */
[----:B------:R-:W-:Y:S01]  /*08e0*/  IMAD.MOV.U32 R7, RZ, RZ, RZ ;  /* 0x000000ffff077224 */ /* 0x000fe200078e00ff */
[----:B0-----:R-:W-:Y:S01]  /*08f0*/  ISETP.NE.AND P1, PT, R6, 0x1, PT ;  /* 0x000000010600780c */ /* 0x001fe20003f25270 */
[----:B------:R-:W-:-:S12]  /*0900*/  IMAD.U32 R6, RZ, RZ, UR8 ;  /* 0x00000008ff067e24 */ /* 0x000fd8000f8e00ff */
[----:B------:R-:W0:Y:S01]  /*0910*/  @P1 LDC R9, c[0x0][0x10] ;  /* 0x00000400ff091b82 */ /* 0x000e220000000800 */
[----:B------:R-:W-:Y:S01]  /*0920*/  @P1 IMAD.MOV.U32 R3, RZ, RZ, RZ ;  /* 0x000000ffff031224 */ /* 0x000fe200078e00ff */
[----:B------:R-:W-:-:S06]  /*0930*/  @P1 MOV R13, RZ ;  /* 0x000000ff000d1202 */ /* 0x000fcc0000000f00 */
[----:B------:R-:W1:Y:S01]  /*0940*/  @!P1 LDC R11, c[0x0][0xc] ;  /* 0x00000300ff0b9b82 */ /* 0x000e620000000800 */
[----:B0-----:R-:W-:-:S04]  /*0950*/  @P1 IMAD.WIDE.U32 R8, R9, UR8, R2 ;  /* 0x0000000809081c25 */ /* 0x001fc8000f8e0002 */
[----:B------:R-:W-:Y:S02]  /*0960*/  @P1 IMAD.MOV.U32 R15, RZ, RZ, R8 ;  /* 0x000000ffff0f1224 */ /* 0x000fe400078e0008 */
[----:B------:R-:W-:Y:S02]  /*0970*/  @P1 IMAD.IADD R18, R9, 0x1, R13 ;  /* 0x0000000109121824 */ /* 0x000fe400078e020d */
[----:B-1----:R-:W-:-:S04]  /*0980*/  @!P1 IMAD.WIDE.U32 R6, R2, R11, R6 ;  /* 0x0000000b02069225 */ /* 0x002fc800078e0006 */
[----:B------:R-:W-:Y:S01]  /*0990*/  @!P1 IMAD.MOV.U32 R15, RZ, RZ, R6 ;  /* 0x000000ffff0f9224 */ /* 0x000fe200078e0006 */
[----:B------:R-:W-:-:S04]  /*09a0*/  @!P1 MOV R18, R7 ;  /* 0x0000000700129202 */ /* 0x000fc80000000f00 */
[----:B------:R0:W-:Y:S04]  /*09b0*/  STL [R1+0x208], R15 ;  /* 0x0002080f01007387 */ /* 0x0001e80000100800 */
[----:B------:R0:W-:Y:S01]  /*09c0*/  STL [R1+0x204], R18 ;  /* 0x0002041201007387 */ /* 0x0001e20000100800 */
[----:B------:R-:W-:Y:S05]  /*09d0*/  @!P2 BRA `(.L_x_6) ;  /* 0x00000000000ca947 */ /* 0x000fea0003800000 */
[----:B------:R-:W-:Y:S01]  /*09e0*/  UCGABAR_WAIT ;  /* 0x0000000000007dc7 */ /* 0x000fe20008000000 */
[----:B------:R-:W-:Y:S01]  /*09f0*/  CCTL.IVALL ;  /* 0x00000000ff00798f */ /* 0x000fe20002000000 */
[----:B------:R-:W-:Y:S05]  /*0a00*/  BRA `(.L_x_7) ;  /* 0x0000000000047947 */ /* 0x000fea0003800000 */
.L_x_6:
[----:B------:R-:W-:Y:S06]  /*0a10*/  BAR.SYNC.DEFER_BLOCKING 0x0 ;  /* 0x0000000000007b1d */ /* 0x000fec0000010000 */
.L_x_7:
[----:B------:R-:W-:Y:S05]  /*0a20*/  @!P3 BRA `(.L_x_8) ;  /* 0x0000012000c8b947 */ /* 0x000fea0003800000 */
[----:B------:R-:W-:-:S13]  /*0a30*/  ISETP.GT.U32.AND P0, PT, R10, 0x1, PT ;  /* 0x000000010a00780c */ /* 0x000fda0003f04070 */
[----:B------:R-:W-:Y:S05]  /*0a40*/  @P0 EXIT ;  /* 0x000000000000094d */ /* 0x000fea0003800000 */
[----:B------:R-:W-:Y:S01]  /*0a50*/  ULDC.64 UR4, c[0x0][0x650] ;  /* 0x0001940000047ab9 */ /* 0x000fe20000000a00 */
[----:B------:R-:W-:Y:S01]  /*0a60*/  PRMT R0, RZ, 0x7610, R0 ;  /* 0x00007610ff007816 */ /* 0x000fe20000000000 */
[----:B------:R-:W-:Y:S01]  /*0a70*/  IMAD.MOV.U32 R23, RZ, RZ, -0x1 ;  /* 0xffffffffff177424 */ /* 0x000fe200078e00ff */
[----:B------:R-:W-:Y:S01]  /*0a80*/  ISETP.GE.U32.AND P0, PT, R15, UR4, PT ;  /* 0x000000040f007c0c */ /* 0x000fe2000bf06070 */
[----:B------:R-:W-:Y:S02]  /*0a90*/  IMAD.MOV.U32 R22, RZ, RZ, -0x1 ;  /* 0xffffffffff167424 */ /* 0x000fe400078e00ff */
[----:B------:R-:W-:Y:S01]  /*0aa0*/  IMAD.MOV.U32 R154, RZ, RZ, -0x1 ;  /* 0xffffffffff9a7424 */ /* 0x000fe200078e00ff */
[----:B------:R-:W-:-:S13]  /*0ab0*/  ISETP.GE.U32.AND.EX P0, PT, R18, UR5, PT, P0 ;  /* 0x0000000512007c0c */ /* 0x000fda000bf06100 */
[----:B------:R-:W-:Y:S05]  /*0ac0*/  @P0 BRA `(.L_x_9) ;  /* 0x0000000400300947 */ /* 0x000fea0003800000 */
[----:B------:R-:W1:Y:S01]  /*0ad0*/  LDC.64 R16, c[0x0][0x628] ;  /* 0x00018a00ff107b82 */ /* 0x000e620000000a00 */
[----:B------:R-:W-:Y:S01]  /*0ae0*/  IMAD.MOV.U32 R6, RZ, RZ, R15 ;  /* 0x000000ffff067224 */ /* 0x000fe200078e000f */
[----:B------:R-:W-:-:S06]  /*0af0*/  MOV R7, R18 ;  /* 0x0000001200077202 */ /* 0x000fcc0000000f00 */
[----:B------:R-:W2:Y:S08]  /*0b00*/  LDC R0, c[0x0][0x630] ;  /* 0x00018c00ff007b82 */ /* 0x000eb00000000800 */
[----:B------:R-:W3:Y:S01]  /*0b10*/  LDC.64 R20, c[0x0][0x620] ;  /* 0x00018800ff147b82 */ /* 0x000ee20000000a00 */
[----:B-1----:R-:W-:-:S04]  /*0b20*/  ISETP.NE.U32.AND P0, PT, R16, RZ, PT ;  /* 0x000000ff1000720c */ /* 0x002fc80003f05070 */
[----:B------:R-:W-:-:S13]  /*0b30*/  ISETP.NE.AND.EX P0, PT, R17, RZ, PT, P0 ;  /* 0x000000ff1100720c */ /* 0x000fda0003f05300 */
[----:B--23--:R-:W-:Y:S05]  /*0b40*/  @!P0 BRA `(.L_x_10) ;  /* 0x0000000000288947 */ /* 0x00cfea0003800000 */
[----:B------:R-:W1:Y:S02]  /*0b50*/  LDC R11, c[0x0][0x634] ;  /* 0x00018d00ff0b7b82 */ /* 0x000e640000000800 */
[----:B-1----:R-:W-:-:S05]  /*0b60*/  IADD3 R11, P0, R15, R11, RZ ;  /* 0x0000000b0f0b7210 */ /* 0x002fca0007f1e0ff */
[----:B------:R-:W-:-:S04]  /*0b70*/  IMAD.X R13, RZ, RZ, R18, P0 ;  /* 0x000000ffff0d7224 */ /* 0x000fc800000e0612 */
[----:B------:R-:W-:-:S04]  /*0b80*/  IMAD.WIDE.U32 R6, R13, R16, RZ ;  /* 0x000000100d067225 */ /* 0x000fc800078e00ff */
[----:B------:R-:W-:-:S04]  /*0b90*/  IMAD.WIDE.U32 R8, P0, R11, R17, R6 ;  /* 0x000000110b087225 */ /* 0x000fc80007800006 */
[----:B------:R-:W-:-:S04]  /*0ba0*/  IMAD.WIDE.U32 R6, R11, R16, RZ ;  /* 0x000000100b067225 */ /* 0x000fc800078e00ff */
[----:B------:R-:W-:Y:S01]  /*0bb0*/  IMAD.X R11, RZ, RZ, RZ, P0 ;  /* 0x000000ffff0b7224 */ /* 0x000fe200000e06ff */
[----:B------:R-:W-:Y:S01]  /*0bc0*/  IADD3 RZ, P0, R7, R8, RZ ;  /* 0x0000000807ff7210 */ /* 0x000fe20007f1e0ff */
[----:B------:R-:W-:-:S04]  /*0bd0*/  IMAD.MOV.U32 R10, RZ, RZ, R9 ;  /* 0x000000ffff0a7224 */ /* 0x000fc800078e0009 */
[----:B------:R-:W-:-:S08]  /*0be0*/  IMAD.WIDE.U32.X R6, R13, R17, R10, P0 ;  /* 0x000000110d067225 */ /* 0x000fd000000e040a */
.L_x_10:
[----:B------:R-:W1:Y:S01]  /*0bf0*/  LDC.64 R24, c[0x0][0x640] ;  /* 0x00019000ff187b82 */ /* 0x000e620000000a00 */
[-CC-:B------:R-:W-:Y:S01]  /*0c00*/  SHF.R.U64 R154, R6, R0.reuse, R7.reuse ;  /* 0x00000000069a7219 */ /* 0x180fe20000001207 */
[----:B------:R-:W-:Y:S01]  /*0c10*/  IMAD.MOV.U32 R17, RZ, RZ, 0x1 ;  /* 0x00000001ff117424 */ /* 0x000fe200078e00ff */
[----:B------:R-:W-:Y:S02]  /*0c20*/  SHF.R.U32.HI R0, RZ, R0, R7 ;  /* 0x00000000ff007219 */ /* 0x000fe40000011607 */
[----:B------:R-:W-:Y:S02]  /*0c30*/  IADD3 R3, P0, RZ, -R154, RZ ;  /* 0x8000009aff037210 */ /* 0x000fe40007f1e0ff */
[----:B------:R-:W-:Y:S01]  /*0c40*/  MOV R6, R15 ;  /* 0x0000000f00067202 */ /* 0x000fe20000000f00 */
[----:B------:R-:W2:Y:S02]  /*0c50*/  LDC R8, c[0x0][0x618] ;  /* 0x00018600ff087b82 */ /* 0x000ea40000000800 */
[----:B------:R-:W-:-:S04]  /*0c60*/  IMAD.X R7, RZ, RZ, ~R0, P0 ;  /* 0x000000ffff077224 */ /* 0x000fc800000e0e00 */
[-C--:B------:R-:W-:Y:S02]  /*0c70*/  IMAD R0, R7, R20.reuse, RZ ;  /* 0x0000001407007224 */ /* 0x080fe400078e02ff */
[----:B------:R-:W3:Y:S01]  /*0c80*/  LDC R12, c[0x0][0x608] ;  /* 0x00018200ff0c7b82 */ /* 0x000ee20000000800 */
[----:B------:R-:W-:Y:S02]  /*0c90*/  IMAD.MOV.U32 R7, RZ, RZ, R18 ;  /* 0x000000ffff077224 */ /* 0x000fe400078e0012 */
[----:B------:R-:W-:-:S05]  /*0ca0*/  IMAD.WIDE.U32 R6, R3, R20, R6 ;  /* 0x0000001403067225 */ /* 0x000fca00078e0006 */
[----:B------:R-:W4:Y:S01]  /*0cb0*/  LDC R16, c[0x0][0x658] ;  /* 0x00019600ff107b82 */ /* 0x000f220000000800 */
[----:B------:R-:W-:Y:S01]  /*0cc0*/  IMAD R3, R3, R21, R0 ;  /* 0x0000001503037224 */ /* 0x000fe200078e0200 */
[----:B-1----:R-:W-:Y:S01]  /*0cd0*/  ISETP.NE.U32.AND P0, PT, R24, RZ, PT ;  /* 0x000000ff1800720c */ /* 0x002fe20003f05070 */
[----:B------:R-:W-:Y:S02]  /*0ce0*/  IMAD R21, R5, R14, R2 ;  /* 0x0000000e05157224 */ /* 0x000fe400078e0202 */
[----:B------:R-:W-:Y:S01]  /*0cf0*/  IMAD.IADD R3, R7, 0x1, R3 ;  /* 0x0000000107037824 */ /* 0x000fe200078e0203 */
[----:B------:R-:W-:Y:S01]  /*0d00*/  ISETP.NE.AND.EX P0, PT, R25, RZ, PT, P0 ;  /* 0x000000ff1900720c */ /* 0x000fe20003f05300 */
[----:B------:R-:W-:Y:S01]  /*0d10*/  IMAD.MOV.U32 R7, RZ, RZ, -0x1 ;  /* 0xffffffffff077424 */ /* 0x000fe200078e00ff */
[----:B------:R-:W1:Y:S02]  /*0d20*/  LDC R23, c[0x0][0x600] ;  /* 0x00018000ff177b82 */ /* 0x000e640000000800 */
[----:B--2---:R-:W-:-:S02]  /*0d30*/  SHF.R.U64 R10, R6, R8, R3 ;  /* 0x00000008060a7219 */ /* 0x004fc40000001203 */
[----:B------:R-:W-:-:S04]  /*0d40*/  SHF.R.U32.HI R3, RZ, R8, R3 ;  /* 0x00000008ff037219 */ /* 0x000fc80000011603 */
[----:B------:R-:W2:Y:S01]  /*0d50*/  LDC R13, c[0x0][0x648] ;  /* 0x00019200ff0d7b82 */ /* 0x000ea20000000800 */
[-CC-:B---3--:R-:W-:Y:S02]  /*0d60*/  SHF.R.U64 R20, R10, R12.reuse, R3.reuse ;  /* 0x0000000c0a147219 */ /* 0x188fe40000001203 */
[----:B------:R-:W-:-:S05]  /*0d70*/  SHF.R.U32.HI R3, RZ, R12, R3 ;  /* 0x0000000cff037219 */ /* 0x000fca0000011603 */
[----:B0-----:R-:W0:Y:S01]  /*0d80*/  LDC R15, c[0x0][0x638] ;  /* 0x00018e00ff0f7b82 */ /* 0x001e220000000800 */
[-C--:B----4-:R-:W-:Y:S02]  /*0d90*/  SHF.L.U32 R0, R7, R16.reuse, RZ ;  /* 0x0000001007007219 */ /* 0x090fe400000006ff */
[-CC-:B------:R-:W-:Y:S02]  /*0da0*/  SHF.R.U64 R12, R20, R16.reuse, R3.reuse ;  /* 0x00000010140c7219 */ /* 0x180fe40000001203 */
[----:B------:R-:W-:Y:S02]  /*0db0*/  SHF.R.U32.HI R3, RZ, R16, R3 ;  /* 0x00000010ff037219 */ /* 0x000fe40000011603 */
[----:B------:R-:W-:Y:S01]  /*0dc0*/  LOP3.LUT R5, RZ, R0, RZ, 0x33, !PT ;  /* 0x00000000ff057212 */ /* 0x000fe200078e33ff */
[----:B------:R-:W3:Y:S01]  /*0dd0*/  LDC R18, c[0x0][0x610] ;  /* 0x00018400ff127b82 */ /* 0x000ee20000000800 */
[----:B------:R-:W-:Y:S01]  /*0de0*/  MOV R2, R12 ;  /* 0x0000000c00027202 */ /* 0x000fe20000000f00 */
[----:B------:R-:W-:Y:S06]  /*0df0*/  @!P0 BRA `(.L_x_11) ;  /* 0x0000000000288947 */ /* 0x000fec0003800000 */
[----:B------:R-:W4:Y:S02]  /*0e00*/  LDC R9, c[0x0][0x64c] ;  /* 0x00019300ff097b82 */ /* 0x000f240000000800 */
[----:B----4-:R-:W-:-:S05]  /*0e10*/  IADD3 R9, P0, R12, R9, RZ ;  /* 0x000000090c097210 */ /* 0x010fca0007f1e0ff */
        /* <DEDUP_REMOVED lines=8> */
.L_x_11:
[----:B--2---:R-:W-:Y:S01]  /*0ea0*/  SHF.R.U64 R2, R2, R13, R3 ;  /* 0x0000000d02027219 */ /* 0x004fe20000001203 */
[----:B-1----:R-:W-:Y:S01]  /*0eb0*/  VIADD R3, R23, 0xffffffff ;  /* 0xffffffff17037836 */ /* 0x002fe20000000000 */
[----:B------:R-:W-:Y:S02]  /*0ec0*/  SHF.L.U32 R0, R17, R16, RZ ;  /* 0x0000001011007219 */ /* 0x000fe400000006ff */
[----:B------:R-:W-:Y:S02]  /*0ed0*/  LOP3.LUT R5, R20, R5, RZ, 0xc0, !PT ;  /* 0x0000000514057212 */ /* 0x000fe400078ec0ff */
[----:B------:R-:W-:Y:S02]  /*0ee0*/  IADD3 R6, -R2, RZ, RZ ;  /* 0x000000ff02067210 */ /* 0x000fe40007ffe1ff */
[----:B------:R-:W-:Y:S01]  /*0ef0*/  SEL R4, R4, R21, !P1 ;  /* 0x0000001504047207 */ /* 0x000fe20004800000 */
[----:B------:R-:W-:Y:S01]  /*0f00*/  IMAD R5, R0, R2, R5 ;  /* 0x0000000200057224 */ /* 0x000fe200078e0205 */
[----:B------:R-:W-:Y:S01]  /*0f10*/  LOP3.LUT R3, R10, R3, RZ, 0xc0, !PT ;  /* 0x000000030a037212 */ /* 0x000fe200078ec0ff */
[----:B0-----:R-:W-:-:S02]  /*0f20*/  IMAD R0, R6, R15, R12 ;  /* 0x0000000f06007224 */ /* 0x001fc400078e020c */
[----:B---3--:R-:W-:Y:S02]  /*0f30*/  IMAD R4, R5, R18, R4 ;  /* 0x0000001205047224 */ /* 0x008fe400078e0204 */
[----:B------:R-:W-:Y:S02]  /*0f40*/  IMAD R23, R0, R23, R3 ;  /* 0x0000001700177224 */ /* 0x000fe400078e0203 */
[----:B------:R-:W-:-:S03]  /*0f50*/  IMAD.MOV.U32 R2, RZ, RZ, 0x1 ;  /* 0x00000001ff027424 */ /* 0x000fc600078e00ff */
[----:B------:R-:W-:Y:S02]  /*0f60*/  SEL R22, R23, R4, !P1 ;  /* 0x0000000417167207 */ /* 0x000fe40004800000 */
[----:B------:R-:W-:Y:S02]  /*0f70*/  PRMT R0, R2, 0x7610, R0 ;  /* 0x0000761002007816 */ /* 0x000fe40000000000 */
[----:B------:R-:W-:-:S07]  /*0f80*/  SEL R23, R4, R23, !P1 ;  /* 0x0000001704177207 */ /* 0x000fce0004800000 */
.L_x_9:
[----:B------:R-:W-:-:S08]  /*0f90*/  NOP ;  /* 0x0000000000007918 */ /* 0x000fd00000000000 */
[----:B------:R-:W1:Y:S02]  /*0fa0*/  USETMAXREG.TRY_ALLOC.CTAPOOL UP0, 0xe8 ;  /* 0x000000e8000079c8 */ /* 0x000e640008000600 */
[----:B-1----:R-:W-:-:S13]  /*0fb0*/  PLOP3.LUT P0, PT, PT, PT, UP0, 0x80, 0x0 ;  /* 0x000000000000781c */ /* 0x002fda0003f0f008 */
[----:B------:R-:W-:Y:S05]  /*0fc0*/  @!P0 BRA `(.L_x_9) ;  /* 0xfffffffc00f08947 */ /* 0x000fea000383ffff */
[----:B------:R-:W-:Y:S01]  /*0fd0*/  ULDC.64 UR4, c[0x0][0x598] ;  /* 0x0001660000047ab9 */ /* 0x000fe20000000a00 */
[----:B------:R-:W-:Y:S01]  /*0fe0*/  ULDC.64 UR36, c[0x0][0x208] ;  /* 0x0000820000247ab9 */ /* 0x000fe20000000a00 */
[----:B------:R-:W-:-:S04]  /*0ff0*/  ISETP.NE.U32.AND P0, PT, RZ, UR4, PT ;  /* 0x00000004ff007c0c */ /* 0x000fc8000bf05070 */
[----:B------:R-:W-:-:S13]  /*1000*/  ISETP.NE.AND.EX P0, PT, RZ, UR5, PT, P0 ;  /* 0x00000005ff007c0c */ /* 0x000fda000bf05300 */
[----:B------:R-:W-:Y:S05]  /*1010*/  @!P0 BRA `(.L_x_12) ;  /* 0x00000000001c8947 */ /* 0x000fea0003800000 */
[----:B------:R-:W1:Y:S02]  /*1020*/  LDC.64 R2, c[0x0][0x598] ;  /* 0x00016600ff027b82 */ /* 0x000e640000000a00 */
[----:B-1----:R-:W2:Y:S02]  /*1030*/  LDG.E.64 R2, desc[UR36][R2.64] ;  /* 0x0000002402027981 */ /* 0x002ea4000c1e1b00 */
[----:B--2---:R-:W-:-:S04]  /*1040*/  ISETP.NE.U32.AND P0, PT, R2, RZ, PT ;  /* 0x000000ff0200720c */ /* 0x004fc80003f05070 */
[----:B------:R-:W-:-:S13]  /*1050*/  ISETP.NE.AND.EX P0, PT, R3, RZ, PT, P0 ;  /* 0x000000ff0300720c */ /* 0x000fda0003f05300 */
[----:B------:R-:W-:Y:S05]  /*1060*/  @!P0 BRA `(.L_x_12) ;  /* 0x0000000000088947 */ /* 0x000fea0003800000 */
[----:B------:R1:W5:Y:S01]  /*1070*/  LD.E R17, desc[UR36][R2.64] ;  /* 0x0000002402117980 */ /* 0x000362000c101900 */
[----:B------:R-:W-:Y:S05]  /*1080*/  BRA `(.L_x_13) ;  /* 0x0000000000247947 */ /* 0x000fea0003800000 */
.L_x_12:
[----:B------:R-:W-:Y:S02]  /*1090*/  ULDC.64 UR4, c[0x0][0x588] ;  /* 0x0001620000047ab9 */ /* 0x000fe40000000a00 */
[----:B------:R-:W-:-:S04]  /*10a0*/  ISETP.NE.U32.AND P0, PT, RZ, UR4, PT ;  /* 0x00000004ff007c0c */ /* 0x000fc8000bf05070 */
[----:B------:R-:W-:-:S13]  /*10b0*/  ISETP.NE.AND.EX P0, PT, RZ, UR5, PT, P0 ;  /* 0x00000005ff007c0c */ /* 0x000fda000bf05300 */
[----:B------:R-:W-:Y:S05]  /*10c0*/  @!P0 BRA `(.L_x_14) ;  /* 0x00000000000c8947 */ /* 0x000fea0003800000 */
[----:B------:R-:W1:Y:S02]  /*10d0*/  LDC.64 R2, c[0x0][0x588] ;  /* 0x00016200ff027b82 */ /* 0x000e640000000a00 */
[----:B-1----:R2:W5:Y:S01]  /*10e0*/  LDG.E R17, desc[UR36][R2.64] ;  /* 0x0000002402117981 */ /* 0x002562000c1e1900 */
[----:B------:R-:W-:Y:S05]  /*10f0*/  BRA `(.L_x_13) ;  /* 0x0000000000087947 */ /* 0x000fea0003800000 */
.L_x_14:
[----:B------:R-:W-:Y:S02]  /*1100*/  ULDC UR4, c[0x0][0x580] ;  /* 0x0001600000047ab9 */ /* 0x000fe40000000800 */
[----:B------:R-:W-:-:S07]  /*1110*/  IMAD.U32 R17, RZ, RZ, UR4 ;  /* 0x00000004ff117e24 */ /* 0x000fce000f8e00ff */
.L_x_13:
[----:B------:R-:W-:Y:S02]  /*1120*/  ULDC.64 UR4, c[0x0][0x5a0] ;  /* 0x0001680000047ab9 */ /* 0x000fe40000000a00 */
[----:B------:R-:W-:-:S04]  /*1130*/  ISETP.NE.U32.AND P0, PT, RZ, UR4, PT ;  /* 0x00000004ff007c0c */ /* 0x000fc8000bf05070 */
[----:B------:R-:W-:-:S13]  /*1140*/  ISETP.NE.AND.EX P0, PT, RZ, UR5, PT, P0 ;  /* 0x00000005ff007c0c */ /* 0x000fda000bf05300 */
[----:B------:R-:W-:Y:S05]  /*1150*/  @!P0 BRA `(.L_x_15) ;  /* 0x00000000001c8947 */ /* 0x000fea0003800000 */
[----:B-12---:R-:W1:Y:S02]  /*1160*/  LDC.64 R2, c[0x0][0x5a0] ;  /* 0x00016800ff027b82 */ /* 0x006e640000000a00 */
[----:B-1----:R-:W2:Y:S02]  /*1170*/  LDG.E.64 R2, desc[UR36][R2.64] ;  /* 0x0000002402027981 */ /* 0x002ea4000c1e1b00 */
[----:B--2---:R-:W-:-:S04]  /*1180*/  ISETP.NE.U32.AND P0, PT, R2, RZ, PT ;  /* 0x000000ff0200720c */ /* 0x004fc80003f05070 */
[----:B------:R-:W-:-:S13]  /*1190*/  ISETP.NE.AND.EX P0, PT, R3, RZ, PT, P0 ;  /* 0x000000ff0300720c */ /* 0x000fda0003f05300 */
[----:B------:R-:W-:Y:S05]  /*11a0*/  @!P0 BRA `(.L_x_15) ;  /* 0x0000000000088947 */ /* 0x000fea0003800000 */
[----:B0-----:R0:W5:Y:S01]  /*11b0*/  LD.E R18, desc[UR36][R2.64] ;  /* 0x0000002402127980 */ /* 0x001162000c101900 */
[----:B------:R-:W-:Y:S05]  /*11c0*/  BRA `(.L_x_16) ;  /* 0x0000000000247947 */ /* 0x000fea0003800000 */
.L_x_15:
[----:B------:R-:W-:Y:S02]  /*11d0*/  ULDC.64 UR4, c[0x0][0x590] ;  /* 0x0001640000047ab9 */ /* 0x000fe40000000a00 */
[----:B------:R-:W-:-:S04]  /*11e0*/  ISETP.NE.U32.AND P0, PT, RZ, UR4, PT ;  /* 0x00000004ff007c0c */ /* 0x000fc8000bf05070 */
[----:B------:R-:W-:-:S13]  /*11f0*/  ISETP.NE.AND.EX P0, PT, RZ, UR5, PT, P0 ;  /* 0x00000005ff007c0c */ /* 0x000fda000bf05300 */
[----:B------:R-:W-:Y:S05]  /*1200*/  @!P0 BRA `(.L_x_17) ;  /* 0x00000000000c8947 */ /* 0x000fea0003800000 */
[----:B-12---:R-:W0:Y:S02]  /*1210*/  LDC.64 R2, c[0x0][0x590] ;  /* 0x00016400ff027b82 */ /* 0x006e240000000a00 */
[----:B0-----:R1:W5:Y:S01]  /*1220*/  LDG.E R18, desc[UR36][R2.64] ;  /* 0x0000002402127981 */ /* 0x001362000c1e1900 */
[----:B------:R-:W-:Y:S05]  /*1230*/  BRA `(.L_x_16) ;  /* 0x0000000000087947 */ /* 0x000fea0003800000 */
.L_x_17:
[----:B------:R-:W-:Y:S02]  /*1240*/  ULDC UR4, c[0x0][0x584] ;  /* 0x0001610000047ab9 */ /* 0x000fe40000000800 */
[----:B0-----:R-:W-:-:S07]  /*1250*/  IMAD.U32 R18, RZ, RZ, UR4 ;  /* 0x00000004ff127e24 */ /* 0x001fce000f8e00ff */
.L_x_16:
[----:B------:R-:W-:-:S13]  /*1260*/  LOP3.LUT P0, RZ, R0, 0xff, RZ, 0xc0, !PT ;  /* 0x000000ff00ff7812 */ /* 0x000fda000780c0ff */
[----:B------:R-:W-:Y:S05]  /*1270*/  @!P0 EXIT ;  /* 0x000000000000894d */ /* 0x000fea0003800000 */
[----:B------:R-:W-:Y:S01]  /*1280*/  ULDC UR4, c[0x0][0x28c] ;  /* 0x0000a30000047ab9 */ /* 0x000fe20000000800 */
[----:B------:R-:W-:Y:S01]  /*1290*/  UMOV UR38, URZ ;  /* 0x0000003f00267c82 */ /* 0x000fe20008000000 */
[----:B------:R-:W-:Y:S01]  /*12a0*/  UIADD3 UR4, UR4, 0x3f, URZ ;  /* 0x0000003f04047890 */ /* 0x000fe2000fffe03f */
[----:B------:R-:W-:-:S03]  /*12b0*/  UMOV UR39, URZ ;  /* 0x0000003f00277c82 */ /* 0x000fc60008000000 */
[----:B------:R-:W-:-:S04]  /*12c0*/  USHF.R.S32.HI UR5, URZ, 0x1f, UR4 ;  /* 0x0000001f3f057899 */ /* 0x000fc80008011404 */
[----:B------:R-:W-:-:S04]  /*12d0*/  ULEA.HI UR5, UR5, UR4, URZ, 0x6 ;  /* 0x0000000405057291 */ /* 0x000fc8000f8f303f */
[----:B------:R-:W-:-:S12]  /*12e0*/  USHF.R.S32.HI UR40, URZ, 0x6, UR5 ;  /* 0x000000063f287899 */ /* 0x000fd80008011405 */
.L_x_551:
[----:B---3--:R-:W3:Y:S01]  /*12f0*/  S2R R0, SR_TID.X ;  /* 0x0000000000007919 */ /* 0x008ee20000002100 */
[----:B----4-:R-:W4:Y:S01]  /*1300*/  S2UR UR7, SR_CgaCtaId ;  /* 0x00000000000779c3 */ /* 0x010f220000008800 */
[----:B------:R-:W-:Y:S02]  /*1310*/  UMOV UR6, 0x400 ;  /* 0x0000040000067882 */ /* 0x000fe40000000000 */
[----:B----4-:R-:W-:Y:S01]  /*1320*/  ULEA UR6, UR7, UR6, 0x18 ;  /* 0x0000000607067291 */ /* 0x010fe2000f8ec03f */
[----:B---3--:R-:W-:-:S04]  /*1330*/  LOP3.LUT R0, R0, 0x80, RZ, 0xc0, !PT ;  /* 0x0000008000007812 */ /* 0x008fc800078ec0ff */
[----:B------:R-:W-:-:S06]  /*1340*/  SHF.R.U32.HI R0, RZ, 0x7, R0 ;  /* 0x00000007ff007819 */ /* 0x000fcc0000011600 */
[----:B------:R-:W3:Y:S02]  /*1350*/  SHFL.IDX PT, R0, R0, RZ, 0x1f ;  /* 0x00001fff00007589 */ /* 0x000ee400000e0000 */
[----:B---3--:R-:W-:-:S13]  /*1360*/  R2UR UR4, R0 ;  /* 0x00000000000472ca */ /* 0x008fda00000e0000 */
[----:B------:R-:W-:-:S04]  /*1370*/  ULEA.HI UR5, UR4, UR4, URZ, 0x1 ;  /* 0x0000000404057291 */ /* 0x000fc8000f8f083f */
[----:B------:R-:W-:-:S04]  /*1380*/  ULOP3.LUT UR5, UR5, 0xffffe, URZ, 0xc0, !UPT ;  /* 0x000ffffe05057892 */ /* 0x000fc8000f8ec03f */
[----:B------:R-:W-:-:S03]  /*1390*/  UIADD3 UR5, UR4, -UR5, URZ ;  /* 0x8000000504057290 */ /* 0x000fc6000fffe03f */
[----:B------:R-:W-:Y:S01]  /*13a0*/  ULDC UR4, c[0x0][0x28c] ;  /* 0x0000a30000047ab9 */ /* 0x000fe20000000800 */
[----:B------:R-:W-:Y:S01]  /*13b0*/  ULEA UR5, UR5, UR6, 0xc ;  /* 0x0000000605057291 */ /* 0x000fe2000f8e603f */
[----:B------:R-:W-:-:S03]  /*13c0*/  ISETP.LT.AND P0, PT, RZ, UR4, PT ;  /* 0x00000004ff007c0c */ /* 0x000fc6000bf01270 */
[----:B------:R-:W-:-:S04]  /*13d0*/  UIADD3 UR5, UR5, 0x180, URZ ;  /* 0x0000018005057890 */ /* 0x000fc8000fffe03f */
[----:B------:R-:W-:-:S04]  /*13e0*/  USHF.R.U32.HI UR5, URZ, 0x4, UR5 ;  /* 0x000000043f057899 */ /* 0x000fc80008011605 */
[----:B------:R-:W-:-:S04]  /*13f0*/  ULOP3.LUT UR5, UR5, 0x3fff, URZ, 0xc0, !UPT ;  /* 0x00003fff05057892 */ /* 0x000fc8000f8ec03f */
[----:B------:R-:W-:Y:S01]  /*1400*/  ULOP3.LUT UR41, UR5, 0x10000, URZ, 0xfc, !UPT ;  /* 0x0001000005297892 */ /* 0x000fe2000f8efc3f */
[----:B--2---:R-:W-:Y:S11]  /*1410*/  @P0 BRA `(.L_x_18) ;  /* 0x0000000000400947 */ /* 0x004ff60003800000 */
[----:B------:R-:W-:Y:S01]  /*1420*/  MOV R0, 0x0 ;  /* 0x0000000000007802 */ /* 0x000fe20000000f00 */
[----:B------:R-:W-:Y:S01]  /*1430*/  ULDC.64 UR4, c[0x4][0x68] ;  /* 0x01001a0000047ab9 */ /* 0x000fe20000000a00 */
[----:B------:R-:W-:Y:S01]  /*1440*/  ULDC.64 UR6, c[0x4][0x8] ;  /* 0x0100020000067ab9 */ /* 0x000fe20000000a00 */
[----:B------:R-:W-:Y:S01]  /*1450*/  IMAD.U32 R4, RZ, RZ, UR4 ;  /* 0x00000004ff047e24 */ /* 0x000fe2000f8e00ff */
[----:B012---:R0:W1:Y:S01]  /*1460*/  LDC.64 R2, c[0x4][R0] ;  /* 0x0100000000027b82 */ /* 0x0070620000000a00 */
[----:B------:R-:W-:Y:S01]  /*1470*/  MOV R5, UR5 ;  /* 0x0000000500057c02 */ /* 0x000fe20008000f00 */
[----:B------:R-:W-:Y:S01]  /*1480*/  ULDC.64 UR4, c[0x4][0x70] ;  /* 0x01001c0000047ab9 */ /* 0x000fe20000000a00 */
[----:B------:R-:W-:Y:S01]  /*1490*/  IMAD.U32 R10, RZ, RZ, UR6 ;  /* 0x00000006ff0a7e24 */ /* 0x000fe2000f8e00ff */
[----:B------:R-:W-:Y:S01]  /*14a0*/  MOV R8, 0x1e1 ;  /* 0x000001e100087802 */ /* 0x000fe20000000f00 */
[----:B------:R-:W-:Y:S02]  /*14b0*/  IMAD.U32 R6, RZ, RZ, UR4 ;  /* 0x00000004ff067e24 */ /* 0x000fe4000f8e00ff */
[----:B------:R-:W-:-:S02]  /*14c0*/  IMAD.U32 R7, RZ, RZ, UR5 ;  /* 0x00000005ff077e24 */ /* 0x000fc4000f8e00ff */
[----:B------:R-:W-:Y:S02]  /*14d0*/  IMAD.U32 R11, RZ, RZ, UR7 ;  /* 0x00000007ff0b7e24 */ /* 0x000fe4000f8e00ff */
[----:B------:R-:W-:Y:S02]  /*14e0*/  IMAD.MOV.U32 R12, RZ, RZ, 0x1 ;  /* 0x00000001ff0c7424 */ /* 0x000fe400078e00ff */
[----:B0-----:R-:W-:-:S07]  /*14f0*/  IMAD.MOV.U32 R13, RZ, RZ, RZ ;  /* 0x000000ffff0d7224 */ /* 0x001fce00078e00ff */
[----:B------:R-:W-:-:S07]  /*1500*/  LEPC R20, `(.L_x_18) ;  /* 0x000000001014794e */ /* 0x000fce0000000000 */
[----:B-1---5:R-:W-:Y:S05]  /*1510*/  CALL.ABS.NOINC R2 ;  /* 0x0000000002007343 */ /* 0x022fea0003c00000 */
.L_x_18:
[----:B012---:R-:W2:Y:S02]  /*1520*/  LDL R2, [R1+0x200] ;  /* 0x0002000001027983 */ /* 0x007ea40000100800 */
[----:B--2---:R-:W-:-:S04]  /*1530*/  LOP3.LUT R0, R2, 0x1, RZ, 0xfc, !PT ;  /* 0x0000000102007812 */ /* 0x004fc800078efcff */
[----:B------:R-:W-:-:S13]  /*1540*/  ISETP.NE.AND P0, PT, R0, 0x3, PT ;  /* 0x000000030000780c */ /* 0x000fda0003f05270 */
[----:B------:R-:W-:Y:S05]  /*1550*/  @!P0 BRA `(.L_x_19) ;  /* 0x0000000000048947 */ /* 0x000fea0003800000 */
[----:B------:R-:W-:Y:S01]  /*1560*/  BPT.TRAP 0x1 ;  /* 0x000000040000795c */ /* 0x000fe20000300000 */
.L_x_19:
[----:B------:R-:W0:Y:S01]  /*1570*/  S2UR UR5, SR_CgaCtaId ;  /* 0x00000000000579c3 */ /* 0x000e220000008800 */
[----:B------:R-:W-:Y:S01]  /*1580*/  UMOV UR4, 0x400 ;  /* 0x0000040000047882 */ /* 0x000fe20000000000 */
[----:B------:R-:W-:Y:S02]  /*1590*/  IMAD.U32 R2, RZ, RZ, UR38 ;  /* 0x00000026ff027e24 */ /* 0x000fe4000f8e00ff */
[----:B------:R-:W-:-:S03]  /*15a0*/  IMAD.U32 R3, RZ, RZ, UR39 ;  /* 0x00000027ff037e24 */ /* 0x000fc6000f8e00ff */
[----:B------:R-:W-:Y:S01]  /*15b0*/  SHF.L.U32 R2, R2, 0x1f, RZ ;  /* 0x0000001f02027819 */ /* 0x000fe200000006ff */
[----:B0-----:R-:W-:-:S06]  /*15c0*/  ULEA UR4, UR5, UR4, 0x18 ;  /* 0x0000000405047291 */ /* 0x001fcc000f8ec03f */
[----:B------:R-:W-:-:S05]  /*15d0*/  MOV R0, UR4 ;  /* 0x0000000400007c02 */ /* 0x000fca0008000f00 */
[----:B------:R-:W-:-:S04]  /*15e0*/  IMAD R3, R3, 0x8, R0 ;  /* 0x0000000803037824 */ /* 0x000fc800078e0200 */
[----:B------:R0:W1:Y:S01]  /*15f0*/  SYNCS.PHASECHK.TRANS64.TRYWAIT P1, [R3+URZ], R2 ;  /* 0x00000002030075a7 */ /* 0x000062000802017f */
[----:B------:R-:W-:Y:S05]  /*1600*/  @!P0 BRA `(.L_x_20) ;  /* 0x0000000000048947 */ /* 0x000fea0003800000 */
[----:B------:R-:W-:Y:S01]  /*1610*/  BPT.TRAP 0x1 ;  /* 0x000000040000795c */ /* 0x000fe20000300000 */
.L_x_20:
[----:B-1----:R-:W-:Y:S05]  /*1620*/  @P1 BRA `(.L_x_21) ;  /* 0x0000000000081947 */ /* 0x002fea0003800000 */
[----:B------:R-:W1:Y:S02]  /*1630*/  SYNCS.PHASECHK.TRANS64.TRYWAIT P1, [R3+URZ], R2 ;  /* 0x00000002030075a7 */ /* 0x000e64000802017f */
[----:B-1----:R-:W-:Y:S05]  /*1640*/  @!P1 BRA `(.L_x_22) ;  /* 0x0000012c00fc9947 */ /* 0x002fea0003800000 */
.L_x_21:
[----:B------:R-:W-:-:S04]  /*1650*/  UISETP.LT.AND UP0, UPT, UR40, 0x1, UPT ;  /* 0x000000012800788c */ /* 0x000fc8000bf01270 */
[----:B------:R-:W-:-:S06]  /*1660*/  USEL UR4, UR40, 0x1, UP0 ;  /* 0x0000000128047887 */ /* 0x000fcc0008000000 */
[----:B------:R-:W-:Y:S01]  /*1670*/  IMAD.U32 R4, RZ, RZ, UR4 ;  /* 0x00000004ff047e24 */ /* 0x000fe2000f8e00ff */
[----:B------:R-:W-:Y:S05]  /*1680*/  WARPSYNC.ALL ;  /* 0x0000000000007948 */ /* 0x000fea0003800000 */
[----:B------:R-:W-:-:S04]  /*1690*/  IADD3 R4, -R4, UR40, RZ ;  /* 0x0000002804047c10 */ /* 0x000fc8000fffe1ff */
[----:B------:R-:W-:Y:S02]  /*16a0*/  ISETP.GE.AND P1, PT, R4, 0x1, PT ;  /* 0x000000010400780c */ /* 0x000fe40003f26270 */
[----:B------:R-:W-:Y:S01]  /*16b0*/  R2UR UR4, R0 ;  /* 0x00000000000472ca */ /* 0x000fe200000e0000 */
[----:B------:R-:W-:Y:S01]  /*16c0*/  UIMAD UR5, UR39, 0x300, UR41 ;  /* 0x00000300270578a4 */ /* 0x000fe2000f8e0229 */
[----:B------:R-:W-:Y:S01]  /*16d0*/  WARPGROUP.ARRIVE ;  /* 0x00000000000079c5 */ /* 0x000fe20000000000 */
[----:B------:R-:W-:Y:S01]  /*16e0*/  UMOV UR9, 0x80000020 ;  /* 0x8000002000097882 */ /* 0x000fe20000000000 */
[----:B------:R-:W-:-:S04]  /*16f0*/  UMOV UR11, 0x80000020 ;  /* 0x80000020000b7882 */ /* 0x000fc80000000000 */
[----:B------:R-:W-:-:S05]  /*1700*/  UMOV UR8, UR5 ;  /* 0x0000000500087c82 */ /* 0x000fca0008000000 */
[----:B------:R-:W-:-:S04]  /*1710*/  UIADD3 UR4, UR4, 0x18180, URZ ;  /* 0x0001818004047890 */ /* 0x000fc8000fffe03f */
[----:B------:R-:W-:-:S04]  /*1720*/  USHF.R.U32.HI UR4, URZ, 0x4, UR4 ;  /* 0x000000043f047899 */ /* 0x000fc80008011604 */
[----:B------:R-:W-:-:S04]  /*1730*/  ULOP3.LUT UR4, UR4, 0x3fff, URZ, 0xc0, !UPT ;  /* 0x00003fff04047892 */ /* 0x000fc8000f8ec03f */
[----:B------:R-:W-:-:S04]  /*1740*/  ULOP3.LUT UR4, UR4, 0x10000, URZ, 0xfc, !UPT ;  /* 0x0001000004047892 */ /* 0x000fc8000f8efc3f */
[----:B------:R-:W-:-:S07]  /*1750*/  ULEA UR6, UR39, UR4, 0xa ;  /* 0x0000000427067291 */ /* 0x000fce000f8e503f */
[----:B------:R-:W-:Y:S02]  /*1760*/  UMOV UR10, UR6 ;  /* 0x00000006000a7c82 */ /* 0x000fe40008000000 */
[----:B------:R-:W-:Y:S01]  /*1770*/  IGMMA.64x256x32.S8.S8 R24, gdesc[UR8], RZ, !UPT, gsb0 ;  /* 0x06600000081879f1 */ /* 0x000fe2000c0410ff */
[----:B------:R-:W-:Y:S01]  /*1780*/  UIADD3 UR8, UR5, 0x200, URZ ;  /* 0x0000020005087890 */ /* 0x000fe2000fffe03f */
[----:B------:R-:W-:Y:S01]  /*1790*/  UMOV UR9, 0x80000020 ;  /* 0x8000002000097882 */ /* 0x000fe20000000000 */
[----:B------:R-:W-:Y:S02]  /*17a0*/  WARPGROUP.DEPBAR.LE gsb0, 0x0 ;  /* 0x00008000000079c5 */ /* 0x000fe40000010000 */
[----:B------:R-:W-:Y:S01]  /*17b0*/  STL.64 [R1], R24 ;  /* 0x0000001801007387 */ /* 0x000fe20000100a00 */
[----:B------:R-:W-:Y:S01]  /*17c0*/  IMAD.MOV.U32 R227, RZ, RZ, R63 ;  /* 0x000000ffffe37224 */ /* 0x000fe200078e003f */
[----:B------:R-:W-:Y:S01]  /*17d0*/  MOV R225, R65 ;  /* 0x0000004100e17202 */ /* 0x000fe20000000f00 */
[----:B------:R-:W-:Y:S01]  /*17e0*/  IMAD.MOV.U32 R226, RZ, RZ, R64 ;  /* 0x000000ffffe27224 */ /* 0x000fe200078e0040 */
[----:B------:R-:W-:Y:S01]  /*17f0*/  STL.64 [R1+0x8], R26 ;  /* 0x0000081a01007387 */ /* 0x000fe20000100a00 */
        /* <DEDUP_REMOVED lines=65> */
[----:B01----:R-:W-:Y:S01]  /*1c10*/  MOV R3, R150 ;  /* 0x0000009600037202 */ /* 0x003fe20000000f00 */
[----:B------:R-:W-:Y:S01]  /*1c20*/  IMAD.MOV.U32 R183, RZ, RZ, R107 ;  /* 0x000000ffffb77224 */ /* 0x000fe200078e006b */
[----:B------:R-:W-:Y:S01]  /*1c30*/  STL.64 [R1+0x90], R60 ;  /* 0x0000903c01007387 */ /* 0x000fe20000100a00 */
[----:B------:R-:W-:-:S02]  /*1c40*/  IMAD.MOV.U32 R184, RZ, RZ, R108 ;  /* 0x000000ffffb87224 */ /* 0x000fc400078e006c */
[----:B------:R-:W-:Y:S01]  /*1c50*/  IMAD.MOV.U32 R185, RZ, RZ, R109 ;  /* 0x000000ffffb97224 */ /* 0x000fe200078e006d */
[----:B------:R0:W-:Y:S01]  /*1c60*/  STL [R1+0x98], R62 ;  /* 0x0000983e01007387 */ /* 0x0001e20000100800 */
[----:B------:R-:W-:Y:S02]  /*1c70*/  IMAD.MOV.U32 R187, RZ, RZ, R111 ;  /* 0x000000ffffbb7224 */ /* 0x000fe400078e006f */
[----:B------:R-:W-:Y:S01]  /*1c80*/  IMAD.MOV.U32 R188, RZ, RZ, R112 ;  /* 0x000000ffffbc7224 */ /* 0x000fe200078e0070 */
[----:B------:R-:W-:Y:S01]  /*1c90*/  STL [R1+0x2e4], R157 ;  /* 0x0002e49d01007387 */ /* 0x000fe20000100800 */
[----:B------:R-:W-:Y:S02]  /*1ca0*/  IMAD.MOV.U32 R189, RZ, RZ, R113 ;  /* 0x000000ffffbd7224 */ /* 0x000fe400078e0071 */
[----:B------:R-:W-:Y:S01]  /*1cb0*/  IMAD.MOV.U32 R190, RZ, RZ, R114 ;  /* 0x000000ffffbe7224 */ /* 0x000fe200078e0072 */
[----:B------:R-:W-:Y:S01]  /*1cc0*/  STL [R1+0x2e0], R154 ;  /* 0x0002e09a01007387 */ /* 0x000fe20000100800 */
[----:B------:R-:W-:-:S02]  /*1cd0*/  IMAD.MOV.U32 R192, RZ, RZ, R116 ;  /* 0x000000ffffc07224 */ /* 0x000fc400078e0074 */
[----:B------:R-:W-:Y:S02]  /*1ce0*/  IMAD.MOV.U32 R193, RZ, RZ, R117 ;  /* 0x000000ffffc17224 */ /* 0x000fe400078e0075 */
[----:B------:R-:W-:Y:S02]  /*1cf0*/  IMAD.MOV.U32 R194, RZ, RZ, R118 ;  /* 0x000000ffffc27224 */ /* 0x000fe400078e0076 */
[----:B------:R-:W-:Y:S02]  /*1d00*/  IMAD.MOV.U32 R195, RZ, RZ, R119 ;  /* 0x000000ffffc37224 */ /* 0x000fe400078e0077 */
[----:B------:R-:W-:Y:S02]  /*1d10*/  IMAD.MOV.U32 R197, RZ, RZ, R121 ;  /* 0x000000ffffc57224 */ /* 0x000fe400078e0079 */
[----:B------:R-:W-:Y:S02]  /*1d20*/  IMAD.MOV.U32 R198, RZ, RZ, R122 ;  /* 0x000000ffffc67224 */ /* 0x000fe400078e007a */
        /* <DEDUP_REMOVED lines=23> */
[----:B0-----:R-:W-:-:S06]  /*1ea0*/  WARPGROUP.ARRIVE ;  /* 0x00000000000079c5 */ /* 0x001fcc0000000000 */
[----:B------:R-:W-:Y:S03]  /*1eb0*/  IGMMA.64x256x32.S8.S8 R24, gdesc[UR8], RZ, !UPT, gsb0 ;  /* 0x06600000081879f1 */ /* 0x000fe6000c0410ff */
[----:B------:R-:W-:Y:S02]  /*1ec0*/  WARPGROUP.DEPBAR.LE gsb0, 0x0 ;  /* 0x00008000000079c5 */ /* 0x000fe40000010000 */
[----:B------:R-:W-:Y:S04]  /*1ed0*/  STL.64 [R1+0x2d8], R150 ;  /* 0x0002d89601007387 */ /* 0x000fe80000100a00 */
        /* <DEDUP_REMOVED lines=24> */
[----:B------:R0:W-:Y:S04]  /*2060*/  STL.64 [R1+0x210], R100 ;  /* 0x0002106401007387 */ /* 0x0001e80000100a00 */
[----:B0-----:R-:W2:Y:S04]  /*2070*/  LDL.LU R100, [R1] ;  /* 0x0000000001647983 */ /* 0x001ea80000300800 */
[----:B------:R-:W2:Y:S04]  /*2080*/  LDL.LU R101, [R1+0x4] ;  /* 0x0000040001657983 */ /* 0x000ea80000300800 */
        /* <DEDUP_REMOVED lines=36> */
[----:B------:R-:W2:Y:S01]  /*22d0*/  LDL.LU R138, [R1+0x98] ;  /* 0x00009800018a7983 */ /* 0x000ea20000300800 */
[----:B------:R-:W-:Y:S01]  /*22e0*/  IMAD.MOV.U32 R139, RZ, RZ, R227 ;  /* 0x000000ffff8b7224 */ /* 0x000fe200078e00e3 */
[----:B------:R-:W-:Y:S01]  /*22f0*/  MOV R142, R224 ;  /* 0x000000e0008e7202 */ /* 0x000fe20000000f00 */
[----:B------:R-:W-:Y:S01]  /*2300*/  IMAD.MOV.U32 R140, RZ, RZ, R226 ;  /* 0x000000ffff8c7224 */ /* 0x000fe200078e00e2 */
[----:B------:R-:W-:Y:S01]  /*2310*/  MOV R147, R219 ;  /* 0x000000db00937202 */ /* 0x000fe20000000f00 */
[----:B------:R-:W-:Y:S01]  /*2320*/  IMAD.MOV.U32 R141, RZ, RZ, R225 ;  /* 0x000000ffff8d7224 */ /* 0x000fe200078e00e1 */
[----:B------:R-:W-:Y:S01]  /*2330*/  MOV R154, R214 ;  /* 0x000000d6009a7202 */ /* 0x000fe20000000f00 */
[----:B------:R-:W-:Y:S01]  /*2340*/  IMAD.MOV.U32 R143, RZ, RZ, R223 ;  /* 0x000000ffff8f7224 */ /* 0x000fe200078e00df */
[----:B------:R-:W-:Y:S01]  /*2350*/  MOV R226, R3 ;  /* 0x0000000300e27202 */ /* 0x000fe20000000f00 */
[----:B------:R-:W-:Y:S01]  /*2360*/  IMAD.MOV.U32 R144, RZ, RZ, R222 ;  /* 0x000000ffff907224 */ /* 0x000fe200078e00de */
[----:B------:R-:W-:Y:S01]  /*2370*/  UIADD3 UR8, UR5, 0x2, URZ ;  /* 0x0000000205087890 */ /* 0x000fe2000fffe03f */
[----:B------:R-:W-:Y:S01]  /*2380*/  IMAD.MOV.U32 R145, RZ, RZ, R221 ;  /* 0x000000ffff917224 */ /* 0x000fe200078e00dd */
[----:B------:R-:W-:Y:S01]  /*2390*/  MOV R221, R9 ;  /* 0x0000000900dd7202 */ /* 0x000fe20000000f00 */
[----:B------:R-:W-:Y:S01]  /*23a0*/  IMAD.MOV.U32 R146, RZ, RZ, R220 ;  /* 0x000000ffff927224 */ /* 0x000fe200078e00dc */
[----:B------:R-:W-:Y:S01]  /*23b0*/  UIADD3 UR10, UR6, 0x2, URZ ;  /* 0x00000002060a7890 */ /* 0x000fe2000fffe03f */
[----:B------:R-:W-:Y:S01]  /*23c0*/  IMAD.MOV.U32 R148, RZ, RZ, R218 ;  /* 0x000000ffff947224 */ /* 0x000fe200078e00da */
[----:B------:R-:W-:Y:S01]  /*23d0*/  UMOV UR9, 0x80000020 ;  /* 0x8000002000097882 */ /* 0x000fe20000000000 */
[----:B------:R-:W-:Y:S01]  /*23e0*/  IMAD.MOV.U32 R149, RZ, RZ, R217 ;  /* 0x000000ffff957224 */ /* 0x000fe200078e00d9 */
[----:B------:R-:W-:Y:S01]  /*23f0*/  UMOV UR11, 0x80000020 ;  /* 0x80000020000b7882 */ /* 0x000fe20000000000 */
[----:B------:R-:W-:Y:S01]  /*2400*/  IMAD.MOV.U32 R150, RZ, RZ, R216 ;  /* 0x000000ffff967224 */ /* 0x000fe200078e00d8 */
[----:B------:R-:W-:Y:S01]  /*2410*/  MOV R216, R14 ;  /* 0x0000000e00d87202 */ /* 0x000fe20000000f00 */
        /* <DEDUP_REMOVED lines=13> */
[----:B------:R-:W-:-:S06]  /*24f0*/  IMAD.MOV.U32 R227, RZ, RZ, R2 ;  /* 0x000000ffffe37224 */ /* 0x000fcc00078e0002 */
[----:B--2---:R-:W-:-:S06]  /*2500*/  WARPGROUP.ARRIVE ;  /* 0x00000000000079c5 */ /* 0x004fcc0000000000 */
[----:B------:R-:W-:Y:S03]  /*2510*/  IGMMA.64x256x32.S8.S8 R100, gdesc[UR8], R100, gsb0 ;  /* 0x06600000086479f1 */ /* 0x000fe60008041064 */
[----:B------:R-:W-:Y:S02]  /*2520*/  WARPGROUP.DEPBAR.LE gsb0, 0x0 ;  /* 0x00008000000079c5 */ /* 0x000fe40000010000 */
[----:B------:R-:W-:Y:S04]  /*2530*/  STL.64 [R1], R100 ;  /* 0x0000006401007387 */ /* 0x000fe80000100a00 */
        /* <DEDUP_REMOVED lines=63> */
[----:B0-----:R1:W5:Y:S04]  /*2930*/  LDL.LU R157, [R1+0x2e4] ;  /* 0x0002e400019d7983 */ /* 0x0013680000300800 */
[----:B------:R1:W5:Y:S04]  /*2940*/  LDL.LU R154, [R1+0x2e0] ;  /* 0x0002e000019a7983 */ /* 0x0003680000300800 */
[----:B------:R-:W2:Y:S04]  /*2950*/  LDL.LU.64 R150, [R1+0x2d8] ;  /* 0x0002d80001967983 */ /* 0x000ea80000300a00 */
        /* <DEDUP_REMOVED lines=24> */
[----:B------:R-:W2:Y:S01]  /*2ae0*/  LDL.LU.64 R100, [R1+0x210] ;  /* 0x0002100001647983 */ /* 0x000ea20000300a00 */
[----:B------:R-:W-:Y:S01]  /*2af0*/  UIADD3 UR8, UR5, 0x202, URZ ;  /* 0x0000020205087890 */ /* 0x000fe2000fffe03f */
[----:B------:R-:W-:Y:S01]  /*2b00*/  UMOV UR9, 0x80000020 ;  /* 0x8000002000097882 */ /* 0x000fe20000000000 */
[----:B--2---:R-:W-:-:S07]  /*2b10*/  WARPGROUP.ARRIVE ;  /* 0x00000000000079c5 */ /* 0x004fce0000000000 */
[----:B------:R-:W-:Y:S03]  /*2b20*/  IGMMA.64x256x32.S8.S8 R24, gdesc[UR8], R24, gsb0 ;  /* 0x06600000081879f1 */ /* 0x000fe60008041018 */
[----:B------:R-:W-:Y:S02]  /*2b30*/  WARPGROUP.DEPBAR.LE gsb0, 0x0 ;  /* 0x00008000000079c5 */ /* 0x000fe40000010000 */
[----:B-1----:R-:W-:Y:S05]  /*2b40*/  @!P1 BRA `(.L_x_23) ;  /* 0x0000002000b49947 */ /* 0x002fea0003800000 */
[----:B------:R-:W-:Y:S02]  /*2b50*/  UIADD3 UR5, UR39, 0x1, URZ ;  /* 0x0000000127057890 */ /* 0x000fe4000fffe03f */
[----:B------:R-:W-:Y:S02]  /*2b60*/  IMAD.U32 R2, RZ, RZ, UR39 ;  /* 0x00000027ff027e24 */ /* 0x000fe4000f8e00ff */
[----:B------:R-:W-:-:S04]  /*2b70*/  UISETP.NE.AND UP0, UPT, UR5, 0x8, UPT ;  /* 0x000000080500788c */ /* 0x000fc8000bf05270 */
[----:B------:R-:W-:Y:S02]  /*2b80*/  USEL UR6, URZ, 0x1, UP0 ;  /* 0x000000013f067887 */ /* 0x000fe40008000000 */
[----:B------:R-:W-:Y:S02]  /*2b90*/  USEL UR5, UR5, URZ, UP0 ;  /* 0x0000003f05057287 */ /* 0x000fe40008000000 */
[----:B------:R-:W-:-:S06]  /*2ba0*/  ULOP3.LUT UR6, UR38, UR6, URZ, 0x3c, !UPT ;  /* 0x0000000626067292 */ /* 0x000fcc000f8e3c3f */
[----:B------:R-:W-:-:S07]  /*2bb0*/  IMAD.U32 R3, RZ, RZ, UR6 ;  /* 0x00000006ff037e24 */ /* 0x000fce000f8e00ff */
.L_x_30:
[----:B------:R-:W-:Y:S05]  /*2bc0*/  @!P0 BRA `(.L_x_24) ;  /* 0x0000000000048947 */ /* 0x000fea0003800000 */
[----:B------:R-:W-:Y:S01]  /*2bd0*/  BPT.TRAP 0x1 ;  /* 0x000000040000795c */ /* 0x000fe20000300000 */
.L_x_24:
[----:B------:R-:W0:Y:S01]  /*2be0*/  S2UR UR7, SR_CgaCtaId ;  /* 0x00000000000779c3 */ /* 0x000e220000008800 */
[----:B------:R-:W-:Y:S01]  /*2bf0*/  UMOV UR6, 0x400 ;  /* 0x0000040000067882 */ /* 0x000fe20000000000 */
[----:B------:R-:W-:Y:S01]  /*2c00*/  IMAD.U32 R5, RZ, RZ, UR5 ;  /* 0x00000005ff057e24 */ /* 0x000fe2000f8e00ff */
[----:B------:R-:W-:Y:S01]  /*2c10*/  SHF.L.U32 R6, R3, 0x1f, RZ ;  /* 0x0000001f03067819 */ /* 0x000fe200000006ff */
[----:B0-----:R-:W-:-:S06]  /*2c20*/  ULEA UR6, UR7, UR6, 0x18 ;  /* 0x0000000607067291 */ /* 0x001fcc000f8ec03f */
[----:B------:R-:W-:-:S05]  /*2c30*/  MOV R0, UR6 ;  /* 0x0000000600007c02 */ /* 0x000fca0008000f00 */
[----:B------:R-:W-:-:S04]  /*2c40*/  IMAD R5, R5, 0x8, R0 ;  /* 0x0000000805057824 */ /* 0x000fc800078e0200 */
[----:B------:R0:W1:Y:S01]  /*2c50*/  SYNCS.PHASECHK.TRANS64.TRYWAIT P1, [R5+URZ], R6 ;  /* 0x00000006050075a7 */ /* 0x000062000802017f */
[----:B------:R-:W-:Y:S05]  /*2c60*/  @!P0 BRA `(.L_x_25) ;  /* 0x0000000000048947 */ /* 0x000fea0003800000 */
[----:B------:R-:W-:Y:S01]  /*2c70*/  BPT.TRAP 0x1 ;  /* 0x000000040000795c */ /* 0x000fe20000300000 */
.L_x_25:
[----:B-1----:R-:W-:Y:S05]  /*2c80*/  @P1 BRA `(.L_x_26) ;  /* 0x0000000000081947 */ /* 0x002fea0003800000 */
[----:B------:R-:W1:Y:S02]  /*2c90*/  SYNCS.PHASECHK.TRANS64.TRYWAIT P1, [R5+URZ], R6 ;  /* 0x00000006050075a7 */ /* 0x000e64000802017f */
[----:B-1----:R-:W-:Y:S05]  /*2ca0*/  @!P1 BRA `(.L_x_27) ;  /* 0x0000011800789947 */ /* 0x002fea0003800000 */
.L_x_26:
        /* <DEDUP_REMOVED lines=64> */
[----:B--2---:R-:W2:Y:S04]  /*30b0*/  LDL.LU.64 R24, [R1] ;  /* 0x0000000001187983 */ /* 0x004ea80000300a00 */
        /* <DEDUP_REMOVED lines=63> */
[----:B------:R-:W-:-:S02]  /*34b0*/  UIMAD UR6, UR5, 0x300, UR41 ;  /* 0x00000300050678a4 */ /* 0x000fc4000f8e0229 */
[----:B------:R-:W-:Y:S01]  /*34c0*/  ULEA UR7, UR5, UR4, 0xa ;  /* 0x0000000405077291 */ /* 0x000fe2000f8e503f */
[----:B------:R-:W-:Y:S01]  /*34d0*/  UMOV UR9, 0x80000020 ;  /* 0x8000002000097882 */ /* 0x000fe20000000000 */
[----:B------:R-:W-:-:S03]  /*34e0*/  UMOV UR11, 0x80000020 ;  /* 0x80000020000b7882 */ /* 0x000fc60000000000 */
[----:B------:R-:W-:Y:S02]  /*34f0*/  UMOV UR8, UR6 ;  /* 0x0000000600087c82 */ /* 0x000fe40008000000 */
[----:B------:R-:W-:Y:S01]  /*3500*/  UMOV UR10, UR7 ;  /* 0x00000007000a7c82 */ /* 0x000fe20008000000 */
[----:B--2---:R-:W-:-:S06]  /*3510*/  WARPGROUP.ARRIVE ;  /* 0x00000000000079c5 */ /* 0x004fcc0000000000 */
[----:B------:R-:W-:Y:S03]  /*3520*/  IGMMA.64x256x32.S8.S8 R24, gdesc[UR8], R24, gsb0 ;  /* 0x06600000081879f1 */ /* 0x000fe60008041018 */
[----:B------:R-:W-:Y:S02]  /*3530*/  WARPGROUP.DEPBAR.LE gsb0, 0x0 ;  /* 0x00008000000079c5 */ /* 0x000fe40000010000 */
[----:B------:R-:W-:Y:S01]  /*3540*/  STL.64 [R1], R24 ;  /* 0x0000001801007387 */ /* 0x000fe20000100a00 */
[----:B01----:R-:W-:Y:S01]  /*3550*/  IMAD.MOV.U32 R6, RZ, RZ, R150 ;  /* 0x000000ffff067224 */ /* 0x003fe200078e0096 */
        /* <DEDUP_REMOVED lines=71> */
[----:B------:R-:W-:-:S02]  /*39d0*/  IMAD.MOV.U32 R180, RZ, RZ, R104 ;  /* 0x000000ffffb47224 */ /* 0x000fc400078e0068 */
[----:B------:R-:W-:Y:S01]  /*39e0*/  IMAD.MOV.U32 R181, RZ, RZ, R105 ;  /* 0x000000ffffb57224 */ /* 0x000fe200078e0069 */
[----:B------:R-:W-:Y:S01]  /*39f0*/  STL.64 [R1+0x98], R62 ;  /* 0x0000983e01007387 */ /* 0x000fe20000100a00 */
[----:B------:R-:W-:Y:S02]  /*3a00*/  IMAD.MOV.U32 R178, RZ, RZ, R102 ;  /* 0x000000ffffb27224 */ /* 0x000fe400078e0066 */
[----:B------:R-:W-:Y:S01]  /*3a10*/  IMAD.MOV.U32 R176, RZ, RZ, R100 ;  /* 0x000000ffffb07224 */ /* 0x000fe200078e0064 */
[----:B------:R0:W-:Y:S01]  /*3a20*/  STL [R1+0xa0], R64 ;  /* 0x0000a04001007387 */ /* 0x0001e20000100800 */
[----:B------:R-:W-:Y:S02]  /*3a30*/  IMAD.MOV.U32 R177, RZ, RZ, R101 ;  /* 0x000000ffffb17224 */ /* 0x000fe400078e0065 */
[----:B------:R-:W-:Y:S01]  /*3a40*/  IMAD.MOV.U32 R175, RZ, RZ, R99 ;  /* 0x000000ffffaf7224 */ /* 0x000fe200078e0063 */
[----:B------:R-:W2:Y:S01]  /*3a50*/  LDL.LU.64 R150, [R1+0x4e0] ;  /* 0x0004e00001967983 */ /* 0x000ea20000300a00 */
[----:B------:R-:W-:-:S02]  /*3a60*/  IMAD.MOV.U32 R172, RZ, RZ, R96 ;  /* 0x000000ffffac7224 */ /* 0x000fc400078e0060 */
[----:B------:R-:W-:Y:S01]  /*3a70*/  IMAD.MOV.U32 R173, RZ, RZ, R97 ;  /* 0x000000ffffad7224 */ /* 0x000fe200078e0061 */
[----:B------:R-:W2:Y:S01]  /*3a80*/  LDL.LU.64 R148, [R1+0x4d8] ;  /* 0x0004d80001947983 */ /* 0x000ea20000300a00 */
[----:B------:R-:W-:Y:S02]  /*3a90*/  IMAD.MOV.U32 R170, RZ, RZ, R94 ;  /* 0x000000ffffaa7224 */ /* 0x000fe400078e005e */
[----:B------:R-:W-:Y:S01]  /*3aa0*/  IMAD.MOV.U32 R171, RZ, RZ, R95 ;  /* 0x000000ffffab7224 */ /* 0x000fe200078e005f */
[----:B------:R-:W2:Y:S01]  /*3ab0*/  LDL.LU.64 R146, [R1+0x4d0] ;  /* 0x0004d00001927983 */ /* 0x000ea20000300a00 */
        /* <DEDUP_REMOVED lines=33> */
[----:B------:R-:W-:-:S03]  /*3cd0*/  IMAD.MOV.U32 R227, RZ, RZ, R65 ;  /* 0x000000ffffe37224 */ /* 0x000fc600078e0041 */
        /* <DEDUP_REMOVED lines=29> */
[----:B0-----:R-:W2:Y:S04]  /*3eb0*/  LDL.LU.64 R64, [R1+0x388] ;  /* 0x0003880001407983 */ /* 0x001ea80000300a00 */
        /* <DEDUP_REMOVED lines=21> */
[----:B------:R-:W-:-:S02]  /*4010*/  UMOV UR9, 0x80000020 ;  /* 0x8000002000097882 */ /* 0x000fc40000000000 */
[----:B-----5:R-:W-:Y:S04]  /*4020*/  STL [R1+0x2e4], R157 ;  /* 0x0002e49d01007387 */ /* 0x020fe80000100800 */
[----:B------:R-:W-:Y:S01]  /*4030*/  STL [R1+0x2e0], R154 ;  /* 0x0002e09a01007387 */ /* 0x000fe20000100800 */
[----:B--2---:R-:W-:-:S06]  /*4040*/  WARPGROUP.ARRIVE ;  /* 0x00000000000079c5 */ /* 0x004fcc0000000000 */
[----:B------:R-:W-:Y:S03]  /*4050*/  IGMMA.64x256x32.S8.S8 R24, gdesc[UR8], R24, gsb0 ;  /* 0x06600000081879f1 */ /* 0x000fe60008041018 */
        /* <DEDUP_REMOVED lines=78> */
[----:B------:R-:W-:-:S02]  /*4540*/  IMAD.MOV.U32 R148, RZ, RZ, R220 ;  /* 0x000000ffff947224 */ /* 0x000fc400078e00dc */
[----:B------:R-:W-:Y:S01]  /*4550*/  IMAD.MOV.U32 R149, RZ, RZ, R219 ;  /* 0x000000ffff957224 */ /* 0x000fe200078e00db */
[----:B------:R-:W-:Y:S01]  /*4560*/  MOV R219, R13 ;  /* 0x0000000d00db7202 */ /* 0x000fe20000000f00 */
[----:B------:R-:W-:Y:S02]  /*4570*/  IMAD.MOV.U32 R151, RZ, RZ, R217 ;  /* 0x000000ffff977224 */ /* 0x000fe400078e00d9 */
[----:B------:R-:W-:Y:S02]  /*4580*/  IMAD.MOV.U32 R154, RZ, RZ, R216 ;  /* 0x000000ffff9a7224 */ /* 0x000fe400078e00d8 */
[----:B------:R-:W-:Y:S01]  /*4590*/  IMAD.MOV.U32 R157, RZ, RZ, R215 ;  /* 0x000000ffff9d7224 */ /* 0x000fe200078e00d7 */
[----:B------:R-:W-:Y:S01]  /*45a0*/  MOV R215, R21 ;  /* 0x0000001500d77202 */ /* 0x000fe20000000f00 */
        /* <DEDUP_REMOVED lines=8> */
[----:B------:R-:W-:Y:S01]  /*4630*/  IMAD.MOV.U32 R226, RZ, RZ, R6 ;  /* 0x000000ffffe27224 */ /* 0x000fe200078e0006 */
[----:B------:R-:W-:Y:S02]  /*4640*/  UIADD3 UR8, UR6, 0x2, URZ ;  /* 0x0000000206087890 */ /* 0x000fe4000fffe03f */
[----:B------:R-:W-:Y:S01]  /*4650*/  UIADD3 UR10, UR7, 0x2, URZ ;  /* 0x00000002070a7890 */ /* 0x000fe2000fffe03f */
[----:B------:R-:W-:Y:S01]  /*4660*/  UMOV UR9, 0x80000020 ;  /* 0x8000002000097882 */ /* 0x000fe20000000000 */
[----:B------:R-:W-:Y:S01]  /*4670*/  UMOV UR11, 0x80000020 ;  /* 0x80000020000b7882 */ /* 0x000fe20000000000 */
        /* <DEDUP_REMOVED lines=101> */
[----:B------:R-:W-:Y:S01]  /*4cd0*/  BPT.TRAP 0x1 ;  /* 0x000000040000795c */ /* 0x000fe20000300000 */
.L_x_28:
[----:B------:R-:W2:Y:S01]  /*4ce0*/  LDL R6, [R1+0x200] ;  /* 0x0002000001067983 */ /* 0x000ea20000100800 */
[----:B------:R-:W-:-:S13]  /*4cf0*/  ISETP.NE.AND P1, PT, R19, RZ, PT ;  /* 0x000000ff1300720c */ /* 0x000fda0003f25270 */
[----:B------:R-:W-:-:S04]  /*4d00*/  @P1 IMAD R5, R2, 0x8, R0 ;  /* 0x0000000802051824 */ /* 0x000fc800078e0200 */
[----:B------:R-:W-:-:S05]  /*4d10*/  @P1 VIADD R5, R5, 0x40 ;  /* 0x0000004005051836 */ /* 0x000fca0000000000 */
[----:B-----5:R-:W-:-:S04]  /*4d20*/  @P1 PRMT R5, R157, 0x654, R5 ;  /* 0x000006549d051816 */ /* 0x020fc80000000005 */
[----:B------:R0:W-:Y:S01]  /*4d30*/  @P1 SYNCS.ARRIVE.TRANS64.RED.A1T0 RZ, [R5+URZ], RZ ;  /* 0x000000ff05ff19a7 */ /* 0x0001e2000810043f */
[----:B--2---:R-:W-:-:S13]  /*4d40*/  ISETP.GT.U32.AND P1, PT, R6, 0x1, PT ;  /* 0x000000010600780c */ /* 0x004fda0003f24070 */
[----:B0-----:R-:W-:Y:S05]  /*4d50*/  @P1 BRA `(.L_x_29) ;  /* 0x0000000000041947 */ /* 0x001fea0003800000 */
[----:B------:R-:W-:Y:S01]  /*4d60*/  BPT.TRAP 0x1 ;  /* 0x000000040000795c */ /* 0x000fe20000300000 */
.L_x_29:
[----:B------:R-:W-:Y:S01]  /*4d70*/  UIADD3 UR5, UR5, 0x1, URZ ;  /* 0x0000000105057890 */ /* 0x000fe2000fffe03f */
[----:B------:R-:W-:Y:S01]  /*4d80*/  ISETP.GT.AND P2, PT, R4, 0x1, PT ;  /* 0x000000010400780c */ /* 0x000fe20003f44270 */
[----:B------:R-:W-:Y:S01]  /*4d90*/  VIADD R2, R2, 0x1 ;  /* 0x0000000102027836 */ /* 0x000fe20000000000 */
[----:B------:R-:W-:Y:S01]  /*4da0*/  IADD3 R4, R4, -0x1, RZ ;  /* 0xffffffff04047810 */ /* 0x000fe20007ffe0ff */
[----:B------:R-:W-:-:S03]  /*4db0*/  UISETP.NE.AND UP0, UPT, UR5, 0x8, UPT ;  /* 0x000000080500788c */ /* 0x000fc6000bf05270 */
[C---:B------:R-:W-:Y:S01]  /*4dc0*/  ISETP.NE.AND P1, PT, R2.reuse, 0x8, PT ;  /* 0x000000080200780c */ /* 0x040fe20003f25270 */
[----:B------:R-:W-:Y:S02]  /*4dd0*/  USEL UR6, URZ, 0x1, UP0 ;  /* 0x000000013f067887 */ /* 0x000fe40008000000 */
[----:B------:R-:W-:Y:S01]  /*4de0*/  USEL UR5, UR5, URZ, UP0 ;  /* 0x0000003f05057287 */ /* 0x000fe20008000000 */
[----:B------:R-:W-:-:S03]  /*4df0*/  SEL R2, R2, RZ, P1 ;  /* 0x000000ff02027207 */ /* 0x000fc60000800000 */
[----:B------:R-:W-:Y:S01]  /*4e00*/  LOP3.LUT R3, R3, UR6, RZ, 0x3c, !PT ;  /* 0x0000000603037c12 */ /* 0x000fe2000f8e3cff */
[----:B------:R-:W-:Y:S07]  /*4e10*/  @P2 BRA `(.L_x_30) ;  /* 0xffffffdc00682947 */ /* 0x000fee000383ffff */
.L_x_23:
[----:B------:R-:W0:Y:S02]  /*4e20*/  LDC R2, c[0x0][0x28c] ;  /* 0x0000a300ff027b82 */ /* 0x000e240000000800 */
[----:B0-----:R-:W-:-:S13]  /*4e30*/  ISETP.GE.AND P1, PT, R2, 0x1, PT ;  /* 0x000000010200780c */ /* 0x001fda0003f26270 */
[----:B------:R-:W-:Y:S05]  /*4e40*/  @!P1 BRA `(.L_x_31) ;  /* 0x0000000000449947 */ /* 0x000fea0003800000 */
[----:B------:R-:W-:Y:S05]  /*4e50*/  @!P0 BRA `(.L_x_32) ;  /* 0x0000000000048947 */ /* 0x000fea0003800000 */
[----:B------:R-:W-:Y:S01]  /*4e60*/  BPT.TRAP 0x1 ;  /* 0x000000040000795c */ /* 0x000fe20000300000 */
.L_x_32:
[----:B------:R-:W2:Y:S01]  /*4e70*/  LDL R3, [R1+0x200] ;  /* 0x0002000001037983 */ /* 0x000ea20000100800 */
[----:B------:R-:W-:Y:S01]  /*4e80*/  ISETP.NE.AND P0, PT, R19, RZ, PT ;  /* 0x000000ff1300720c */ /* 0x000fe20003f05270 */
[----:B------:R-:W-:-:S12]  /*4e90*/  UISETP.LT.AND UP1, UPT, UR40, 0x1, UPT ;  /* 0x000000012800788c */ /* 0x000fd8000bf21270 */
[----:B------:R-:W-:-:S05]  /*4ea0*/  VOTEU.ANY UP0, P0 ;  /* 0x00000000003f7886 */ /* 0x000fca0000000100 */
[----:B------:R-:W-:-:S04]  /*4eb0*/  @UP0 USEL UR4, UR40, 0x1, UP1 ;  /* 0x0000000128040887 */ /* 0x000fc80008800000 */
[----:B------:R-:W-:-:S06]  /*4ec0*/  @UP0 UIADD3 UR4, UR39, UR40, -UR4 ;  /* 0x0000002827040290 */ /* 0x000fcc000fffe804 */
[----:B------:R-:W-:-:S04]  /*4ed0*/  IMAD.U32 R2, RZ, RZ, UR4 ;  /* 0x00000004ff027e24 */ /* 0x000fc8000f8e00ff */
[----:B------:R-:W-:-:S05]  /*4ee0*/  @P0 IMAD.SHL.U32 R2, R2, 0x8, RZ ;  /* 0x0000000802020824 */ /* 0x000fca00078e00ff */
[----:B------:R-:W-:-:S04]  /*4ef0*/  @P0 LOP3.LUT R2, R2, 0x38, RZ, 0xc0, !PT ;  /* 0x0000003802020812 */ /* 0x000fc800078ec0ff */
[----:B------:R-:W-:-:S04]  /*4f00*/  @P0 IADD3 R0, R0, 0x40, R2 ;  /* 0x0000004000000810 */ /* 0x000fc80007ffe002 */
[----:B-----5:R-:W-:-:S04]  /*4f10*/  @P0 PRMT R0, R157, 0x654, R0 ;  /* 0x000006549d000816 */ /* 0x020fc80000000000 */
[----:B------:R0:W-:Y:S01]  /*4f20*/  @P0 SYNCS.ARRIVE.TRANS64.RED.A1T0 RZ, [R0+URZ], RZ ;  /* 0x000000ff00ff09a7 */ /* 0x0001e2000810043f */
[----:B--2---:R-:W-:-:S13]  /*4f30*/  ISETP.GT.U32.AND P0, PT, R3, 0x1, PT ;  /* 0x000000010300780c */ /* 0x004fda0003f04070 */
[----:B0-----:R-:W-:Y:S05]  /*4f40*/  @P0 BRA `(.L_x_31) ;  /* 0x0000000000040947 */ /* 0x001fea0003800000 */
[----:B------:R-:W-:Y:S01]  /*4f50*/  BPT.TRAP 0x1 ;  /* 0x000000040000795c */ /* 0x000fe20000300000 */
.L_x_31:
[----:B------:R-:W0:Y:S01]  /*4f60*/  S2R R4, SR_TID.X ;  /* 0x0000000000047919 */ /* 0x000e220000002100 */
[----:B------:R-:W1:Y:S01]  /*4f70*/  LDC R3, c[0x0][0x288] ;  /* 0x0000a200ff037b82 */ /* 0x000e620000000800 */
[----:B------:R-:W-:Y:S01]  /*4f80*/  IMAD.SHL.U32 R0, R22, 0x100, RZ ;  /* 0x0000010016007824 */ /* 0x000fe200078e00ff */
[----:B------:R-:W-:Y:S01]  /*4f90*/  UIADD3 UR39, UR40, UR39, URZ ;  /* 0x0000002728277290 */ /* 0x000fe2000fffe03f */
[----:B-----5:R-:W-:Y:S01]  /*4fa0*/  SHF.R.S32.HI R14, RZ, 0x1f, R154 ;  /* 0x0000001fff0e7819 */ /* 0x020fe2000001149a */
[----:B------:R-:W-:Y:S01]  /*4fb0*/  ULDC UR4, c[0x0][0x284] ;  /* 0x0000a10000047ab9 */ /* 0x000fe20000000800 */
[----:B------:R-:W-:Y:S01]  /*4fc0*/  ULDC.64 UR6, c[0x0][0x5d0] ;  /* 0x0001740000067ab9 */ /* 0x000fe20000000a00 */
[----:B------:R-:W-:Y:S01]  /*4fd0*/  UISETP.GT.U32.AND UP0, UPT, UR39, 0x7, UPT ;  /* 0x000000072700788c */ /* 0x000fe2000bf04070 */
[----:B------:R-:W-:-:S03]  /*4fe0*/  IMAD.MOV.U32 R163, RZ, RZ, -0x1 ;  /* 0xffffffffffa37424 */ /* 0x000fc600078e00ff */
[----:B------:R-:W-:-:S04]  /*4ff0*/  UISETP.LT.U32.AND UP0, UPT, UR40, 0x8, UP0 ;  /* 0x000000082800788c */ /* 0x000fc80008701070 */
[----:B------:R-:W-:Y:S01]  /*5000*/  USEL UR5, URZ, 0x1, !UP0 ;  /* 0x000000013f057887 */ /* 0x000fe2000c000000 */
[----:B-1----:R-:W-:Y:S02]  /*5010*/  ISETP.GE.AND P0, PT, R0, R3, PT ;  /* 0x000000030000720c */ /* 0x002fe40003f06270 */
[C---:B0-----:R-:W-:Y:S01]  /*5020*/  LOP3.LUT R2, R4.reuse, 0x3, RZ, 0xc0, !PT ;  /* 0x0000000304027812 */ /* 0x041fe200078ec0ff */
[C---:B------:R-:W-:Y:S01]  /*5030*/  IMAD.SHL.U32 R12, R4.reuse, 0x2, RZ ;  /* 0x00000002040c7824 */ /* 0x040fe200078e00ff */
[----:B------:R-:W-:Y:S02]  /*5040*/  SHF.R.U32.HI R156, RZ, 0x7, R4 ;  /* 0x00000007ff9c7819 */ /* 0x000fe40000011604 */
[----:B------:R-:W-:Y:S01]  /*5050*/  LOP3.LUT R21, R4, 0x60, RZ, 0xc0, !PT ;  /* 0x0000006004157812 */ /* 0x000fe200078ec0ff */
[----:B------:R-:W-:Y:S01]  /*5060*/  IMAD R2, R2, -0x2, R3 ;  /* 0xfffffffe02027824 */ /* 0x000fe200078e0203 */
[----:B------:R-:W-:Y:S02]  /*5070*/  LOP3.LUT R156, R156, 0x1, RZ, 0xc0, !PT ;  /* 0x000000019c9c7812 */ /* 0x000fe400078ec0ff */
[----:B------:R-:W-:-:S02]  /*5080*/  SHF.R.U32.HI R21, RZ, 0x1, R21 ;  /* 0x00000001ff157819 */ /* 0x000fc40000011615 */
[----:B------:R-:W-:Y:S01]  /*5090*/  IADD3 R0, -R0, R2, RZ ;  /* 0x0000000200007210 */ /* 0x000fe20007ffe1ff */
[----:B------:R-:W-:Y:S01]  /*50a0*/  IMAD.SHL.U32 R20, R156, 0x40, RZ ;  /* 0x000000409c147824 */ /* 0x000fe200078e00ff */
[----:B------:R-:W-:Y:S02]  /*50b0*/  SHF.R.U32.HI R2, RZ, 0x2, R4 ;  /* 0x00000002ff027819 */ /* 0x000fe40000011604 */
[----:B------:R-:W-:Y:S02]  /*50c0*/  LOP3.LUT R12, R12, 0x6, RZ, 0xc0, !PT ;  /* 0x000000060c0c7812 */ /* 0x000fe400078ec0ff */
[----:B------:R-:W-:Y:S02]  /*50d0*/  LOP3.LUT R2, R2, 0x7, RZ, 0xc0, !PT ;  /* 0x0000000702027812 */ /* 0x000fe400078ec0ff */
[----:B------:R-:W-:Y:S02]  /*50e0*/  PRMT R12, R12, 0x6540, R22 ;  /* 0x000065400c0c7816 */ /* 0x000fe40000000016 */
[----:B------:R-:W-:-:S02]  /*50f0*/  LOP3.LUT R20, R20, 0x40, R2, 0xe2, !PT ;  /* 0x0000004014147812 */ /* 0x000fc400078ee202 */
[-C--:B------:R-:W-:Y:S02]  /*5100*/  IADD3 R2, RZ, -R21.reuse, -R2 ;  /* 0x80000015ff027210 */ /* 0x080fe40007ffe802 */
[----:B------:R-:W-:Y:S02]  /*5110*/  SHF.R.S32.HI R13, RZ, 0x1f, R12 ;  /* 0x0000001fff0d7819 */ /* 0x000fe4000001140c */
[----:B------:R-:W-:Y:S01]  /*5120*/  LOP3.LUT R20, R20, R21, RZ, 0xfc, !PT ;  /* 0x0000001514147212 */ /* 0x000fe200078efcff */
[----:B------:R-:W-:Y:S02]  /*5130*/  IMAD R156, R156, -0x40, R2 ;  /* 0xffffffc09c9c7824 */ /* 0x000fe400078e0202 */
[----:B------:R-:W-:Y:S02]  /*5140*/  IMAD R2, R23, 0xc0, RZ ;  /* 0x000000c017027824 */ /* 0x000fe400078e02ff */
[----:B------:R-:W-:-:S03]  /*5150*/  IMAD.WIDE.U32 R4, R154, UR6, R12 ;  /* 0x000000069a047c25 */ /* 0x000fc6000f8e000c */
[C---:B------:R-:W-:Y:S01]  /*5160*/  IADD3 R156, -R2.reuse, UR4, R156 ;  /* 0x00000004029c7c10 */ /* 0x040fe2000fffe19c */
[----:B------:R-:W-:Y:S01]  /*5170*/  IMAD.MOV.U32 R21, RZ, RZ, RZ ;  /* 0x000000ffff157224 */ /* 0x000fe200078e00ff */
[----:B------:R-:W-:Y:S01]  /*5180*/  ISETP.GE.OR P0, PT, R2, UR4, P0 ;  /* 0x0000000402007c0c */ /* 0x000fe20008706670 */
[----:B------:R-:W-:Y:S01]  /*5190*/  USHF.R.U32.HI UR4, URZ, 0x3, UR39 ;  /* 0x000000033f047899 */ /* 0x000fe20008011627 */
[----:B------:R-:W-:Y:S01]  /*51a0*/  IMAD R2, R14, UR6, RZ ;  /* 0x000000060e027c24 */ /* 0x000fe2000f8e02ff */
[----:B------:R-:W-:Y:S01]  /*51b0*/  ULOP3.LUT UR39, UR39, 0x7, URZ, 0xc0, !UPT ;  /* 0x0000000727277892 */ /* 0x000fe2000f8ec03f */
[----:B------:R-:W-:Y:S01]  /*51c0*/  IMAD.WIDE R20, R23, 0xc0, R20 ;  /* 0x000000c017147825 */ /* 0x000fe200078e0214 */
[----:B------:R-:W-:-:S03]  /*51d0*/  ULOP3.LUT UR4, UR4, 0x1, URZ, 0xc0, !UPT ;  /* 0x0000000104047892 */ /* 0x000fc6000f8ec03f */
[----:B------:R-:W-:Y:S01]  /*51e0*/  IMAD R2, R154, UR7, R2 ;  /* 0x000000079a027c24 */ /* 0x000fe2000f8e0202 */
[----:B------:R-:W-:-:S04]  /*51f0*/  UISETP.NE.U32.AND UP1, UPT, UR4, 0x1, UPT ;  /* 0x000000010400788c */ /* 0x000fc8000bf25070 */
[----:B------:R-:W-:Y:S01]  /*5200*/  UISETP.GT.U32.AND UP1, UPT, UR40, 0x7, !UP1 ;  /* 0x000000072800788c */ /* 0x000fe2000cf24070 */
[----:B------:R-:W-:-:S03]  /*5210*/  IADD3 R5, R5, R2, RZ ;  /* 0x0000000205057210 */ /* 0x000fc60007ffe0ff */
[----:B------:R-:W-:-:S04]  /*5220*/  USEL UR4, URZ, 0x1, !UP1 ;  /* 0x000000013f047887 */ /* 0x000fc8000c800000 */
[----:B------:R-:W-:Y:S01]  /*5230*/  ULOP3.LUT UR38, UR4, UR38, UR5, 0x96, !UPT ;  /* 0x0000002604267292 */ /* 0x000fe2000f8e9605 */
[----:B------:R-:W-:Y:S11]  /*5240*/  @P0 BRA `(.L_x_33) ;  /* 0x000000d000f40947 */ /* 0x000ff60003800000 */
[----:B------:R-:W0:Y:S01]  /*5250*/  LDC.64 R2, c[0x0][0x5c8] ;  /* 0x00017200ff027b82 */ /* 0x000e220000000a00 */
[----:B------:R-:W-:Y:S01]  /*5260*/  ULDC.64 UR4, c[0x0][0x5c0] ;  /* 0x0001700000047ab9 */ /* 0x000fe20000000a00 */
[----:B------:R-:W-:Y:S01]  /*5270*/  BSSY B0, `(.L_x_33) ;  /* 0x0000d3a000007945 */ /* 0x000fe20003800000 */
[-C--:B0-----:R-:W-:Y:S01]  /*5280*/  IMAD R6, R21, R2.reuse, RZ ;  /* 0x0000000215067224 */ /* 0x081fe200078e02ff */
[----:B------:R-:W-:Y:S01]  /*5290*/  SHF.L.U64.HI R9, R2, 0x3, R3 ;  /* 0x0000000302097819 */ /* 0x000fe20000010203 */
[----:B------:R-:W-:-:S04]  /*52a0*/  IMAD.WIDE.U32 R4, R20, R2, R4 ;  /* 0x0000000214047225 */ /* 0x000fc800078e0004 */
[----:B------:R-:W-:Y:S01]  /*52b0*/  IMAD R6, R20, R3, R6 ;  /* 0x0000000314067224 */ /* 0x000fe200078e0206 */
[----:B------:R-:W-:Y:S01]  /*52c0*/  IADD3 R4, P0, R4, UR4, RZ ;  /* 0x0000000404047c10 */ /* 0x000fe2000ff1e0ff */
[----:B------:R-:W-:Y:S02]  /*52d0*/  IMAD.SHL.U32 R8, R2, 0x8, RZ ;  /* 0x0000000802087824 */ /* 0x000fe400078e00ff */
[----:B------:R-:W-:-:S03]  /*52e0*/  IMAD.IADD R6, R5, 0x1, R6 ;  /* 0x0000000105067824 */ /* 0x000fc600078e0206 */
[-C--:B------:R-:W-:Y:S02]  /*52f0*/  IADD3 R10, P1, R8, R4.reuse, RZ ;  /* 0x00000004080a7210 */ /* 0x080fe40007f3e0ff */
[----:B------:R-:W-:Y:S02]  /*5300*/  IADD3.X R5, R6, UR5, RZ, P0, !PT ;  /* 0x0000000506057c10 */ /* 0x000fe400087fe4ff */
[C---:B------:R-:W-:Y:S02]  /*5310*/  LEA R6, P0, R2.reuse, R4, 0x7 ;  /* 0x0000000402067211 */ /* 0x040fe400078038ff */
[-C--:B------:R-:W-:Y:S02]  /*5320*/  IADD3.X R11, R9, R5.reuse, RZ, P1, !PT ;  /* 0x00000005090b7210 */ /* 0x080fe40000ffe4ff */
[----:B------:R-:W-:Y:S02]  /*5330*/  LEA.HI.X R7, R2, R5, R3, 0x7, P0 ;  /* 0x0000000502077211 */ /* 0x000fe400000f3c03 */
[----:B------:R-:W-:-:S02]  /*5340*/  ISETP.NE.AND P0, PT, R18, RZ, PT ;  /* 0x000000ff1200720c */ /* 0x000fc40003f05270 */
[----:B------:R-:W-:-:S05]  /*5350*/  IADD3 R8, P2, R8, R6, RZ ;  /* 0x0000000608087210 */ /* 0x000fca0007f5e0ff */
[----:B------:R-:W-:-:S06]  /*5360*/  IMAD.X R9, R9, 0x1, R7, P2 ;  /* 0x0000000109097824 */ /* 0x000fcc00010e0607 */
[----:B------:R-:W-:Y:S05]  /*5370*/  @!P0 BRA `(.L_x_34) ;  /* 0x0000009800948947 */ /* 0x000fea0003800000 */
[----:B------:R-:W0:Y:S01]  /*5380*/  LDC.64 R22, c[0x0][0x5b0] ;  /* 0x00016c00ff167b82 */ /* 0x000e220000000a00 */
[----:B------:R-:W-:Y:S01]  /*5390*/  ULDC.64 UR4, c[0x0][0x5b8] ;  /* 0x00016e0000047ab9 */ /* 0x000fe20000000a00 */
[----:B------:R-:W-:Y:S01]  /*53a0*/  ISETP.GE.AND P0, PT, R156, 0x1, PT ;  /* 0x000000019c00780c */ /* 0x000fe20003f06270 */
[----:B------:R-:W-:Y:S01]  /*53b0*/  IMAD R14, R14, UR4, RZ ;  /* 0x000000040e0e7c24 */ /* 0x000fe2000f8e02ff */
[----:B------:R-:W-:Y:S01]  /*53c0*/  BSSY B1, `(.L_x_35) ;  /* 0x000000e000017945 */ /* 0x000fe20003800000 */
[----:B------:R-:W-:Y:S01]  /*53d0*/  IMAD.WIDE.U32 R158, R154, UR4, R12 ;  /* 0x000000049a9e7c25 */ /* 0x000fe2000f8e000c */
[----:B------:R-:W-:Y:S02]  /*53e0*/  ISETP.LT.OR P2, PT, R0, 0x1, !P0 ;  /* 0x000000010000780c */ /* 0x000fe40004741670 */
[----:B------:R-:W1:Y:S01]  /*53f0*/  LDC.64 R152, c[0x0][0x5a8] ;  /* 0x00016a00ff987b82 */ /* 0x000e620000000a00 */
[----:B------:R-:W-:-:S04]  /*5400*/  IMAD R154, R154, UR5, R14 ;  /* 0x000000059a9a7c24 */ /* 0x000fc8000f8e020e */
[----:B------:R-:W-:Y:S02]  /*5410*/  IMAD.IADD R155, R159, 0x1, R154 ;  /* 0x000000019f9b7824 */ /* 0x000fe400078e029a */
[----:B------:R-:W-:Y:S02]  /*5420*/  IMAD.MOV.U32 R154, RZ, RZ, R158 ;  /* 0x000000ffff9a7224 */ /* 0x000fe400078e009e */
[-C--:B0-----:R-:W-:Y:S02]  /*5430*/  IMAD R162, R21, R22.reuse, RZ ;  /* 0x0000001615a27224 */ /* 0x081fe400078e02ff */
[----:B------:R-:W-:-:S04]  /*5440*/  IMAD.WIDE.U32 R2, R20, R22, R154 ;  /* 0x0000001614027225 */ /* 0x000fc800078e009a */
[----:B------:R-:W-:Y:S01]  /*5450*/  IMAD R162, R20, R23, R162 ;  /* 0x0000001714a27224 */ /* 0x000fe200078e02a2 */
[----:B-1----:R-:W-:-:S04]  /*5460*/  IADD3 R14, P1, R2, R152, RZ ;  /* 0x00000098020e7210 */ /* 0x002fc80007f3e0ff */
[----:B------:R-:W-:Y:S01]  /*5470*/  IADD3.X R15, R153, R3, R162, P1, !PT ;  /* 0x00000003990f7210 */ /* 0x000fe20000ffe4a2 */
[----:B------:R-:W-:Y:S08]  /*5480*/  @P2 BRA `(.L_x_36) ;  /* 0x0000000000042947 */ /* 0x000ff00003800000 */
[----:B------:R0:W5:Y:S02]  /*5490*/  LDG.E.U8 R16, desc[UR36][R14.64] ;  /* 0x000000240e107981 */ /* 0x000164000c1e1100 */
.L_x_36:
[----:B------:R-:W-:Y:S05]  /*54a0*/  BSYNC B1 ;  /* 0x0000000000017941 */ /* 0x000fea0003800000 */
.L_x_35:
[----:B------:R-:W2:Y:S01]  /*54b0*/  LDL.LU R3, [R1] ;  /* 0x0000000001037983 */ /* 0x000ea20000300800 */
[----:B-----5:R-:W-:Y:S01]  /*54c0*/  LOP3.LUT R2, R16, 0xffff, RZ, 0xc0, !PT ;  /* 0x0000ffff10027812 */ /* 0x020fe200078ec0ff */
[----:B------:R-:W-:Y:S01]  /*54d0*/  BSSY B1, `(.L_x_37) ;  /* 0x000000a000017945 */ /* 0x000fe20003800000 */
[----:B------:R-:W-:Y:S02]  /*54e0*/  ISETP.LT.OR P1, PT, R0, 0x2, !P0 ;  /* 0x000000020000780c */ /* 0x000fe40004721670 */
[----:B------:R-:W-:-:S05]  /*54f0*/  PRMT R2, R2, 0x8880, RZ ;  /* 0x0000888002027816 */ /* 0x000fca00000000ff */
[----:B------:R-:W-:-:S04]  /*5500*/  IMAD R2, R2, R18, RZ ;  /* 0x0000001202027224 */ /* 0x000fc800078e02ff */
[----:B--2---:R-:W-:-:S05]  /*5510*/  @!P2 IMAD R3, R3, R17, R2 ;  /* 0x000000110303a224 */ /* 0x004fca00078e0202 */
[----:B------:R1:W-:Y:S01]  /*5520*/  @!P2 STG.E.U8 desc[UR36][R4.64], R3 ;  /* 0x000000030400a986 */ /* 0x0003e2000c101124 */
[----:B------:R-:W-:Y:S05]  /*5530*/  @P1 BRA `(.L_x_38) ;  /* 0x00000000000c1947 */ /* 0x000fea0003800000 */
[----:B------:R-:W2:Y:S02]  /*5540*/  LDG.E.U8 R16, desc[UR36][R14.64+0x1] ;  /* 0x000001240e107981 */ /* 0x000ea4000c1e1100 */
[----:B--2---:R-:W-:-:S05]  /*5550*/  PRMT R2, R16, 0x8880, RZ ;  /* 0x0000888010027816 */ /* 0x004fca00000000ff */
[----:B------:R-:W-:-:S07]  /*5560*/  IMAD R2, R2, R18, RZ ;  /* 0x0000001202027224 */ /* 0x000fce00078e02ff */
.L_x_38:
[----:B------:R-:W-:Y:S05]  /*5570*/  BSYNC B1 ;  /* 0x0000000000017941 */ /* 0x000fea0003800000 */
.L_x_37:
[----:B-1----:R-:W2:Y:S01]  /*5580*/  LDL.LU R3, [R1+0x4] ;  /* 0x0000040001037983 */ /* 0x002ea20000300800 */
[C---:B------:R-:W-:Y:S01]  /*5590*/  SHF.L.U64.HI R161, R22.reuse, 0x3, R23 ;  /* 0x0000000316a17819 */ /* 0x040fe20000010217 */
[----:B------:R-:W-:Y:S01]  /*55a0*/  BSSY B1, `(.L_x_39) ;  /* 0x000000e000017945 */ /* 0x000fe20003800000 */
[----:B------:R-:W-:-:S05]  /*55b0*/  SHF.L.U32 R160, R22, 0x3, RZ ;  /* 0x0000000316a07819 */ /* 0x000fca00000006ff */
[----:B------:R-:W-:-:S04]  /*55c0*/  IMAD.WIDE.U32 R12, R20, R22, R160 ;  /* 0x00000016140c7225 */ /* 0x000fc800078e00a0 */
[----:B------:R-:W-:Y:S01]  /*55d0*/  IMAD.IADD R162, R162, 0x1, R13 ;  /* 0x00000001a2a27824 */ /* 0x000fe200078e020d */
[----:B------:R-:W-:-:S04]  /*55e0*/  IADD3 R12, P2, P3, R158, R152, R12 ;  /* 0x000000989e0c7210 */ /* 0x000fc80007b5e00c */
[----:B------:R-:W-:Y:S01]  /*55f0*/  IADD3.X R13, R155, R153, R162, P2, P3 ;  /* 0x000000999b0d7210 */ /* 0x000fe200017e64a2 */
[----:B--2---:R-:W-:-:S05]  /*5600*/  @!P1 IMAD R3, R3, R17, R2 ;  /* 0x0000001103039224 */ /* 0x004fca00078e0202 */
[----:B------:R1:W-:Y:S01]  /*5610*/  @!P1 STG.E.U8 desc[UR36][R4.64+0x1], R3 ;  /* 0x0000010304009986 */ /* 0x0003e2000c101124 */
[----:B------:R-:W-:-:S04]  /*5620*/  ISETP.GE.AND P1, PT, R156, 0x9, PT ;  /* 0x000000099c00780c */ /* 0x000fc80003f26270 */
[----:B------:R-:W-:-:S13]  /*5630*/  ISETP.LT.OR P4, PT, R0, 0x1, !P1 ;  /* 0x000000010000780c */ /* 0x000fda0004f81670 */
[----:B-1----:R-:W-:Y:S05]  /*5640*/  @P4 BRA `(.L_x_40) ;  /* 0x00000000000c4947 */ /* 0x002fea0003800000 */
[----:B------:R-:W2:Y:S02]  /*5650*/  LDG.E.U8 R16, desc[UR36][R12.64] ;  /* 0x000000240c107981 */ /* 0x000ea4000c1e1100 */
[----:B--2---:R-:W-:-:S05]  /*5660*/  PRMT R2, R16, 0x8880, RZ ;  /* 0x0000888010027816 */ /* 0x004fca00000000ff */
[----:B------:R-:W-:-:S07]  /*5670*/  IMAD R2, R2, R18, RZ ;  /* 0x0000001202027224 */ /* 0x000fce00078e02ff */
.L_x_40:
[----:B------:R-:W-:Y:S05]  /*5680*/  BSYNC B1 ;  /* 0x0000000000017941 */ /* 0x000fea0003800000 */
.L_x_39:
[----:B------:R-:W2:Y:S01]  /*5690*/  LDL.LU R3, [R1+0x8] ;  /* 0x0000080001037983 */ /* 0x000ea20000300800 */
[C---:B------:R-:W-:Y:S01]  /*56a0*/  ISETP.LT.OR P2, PT, R0.reuse, 0x2, !P1 ;  /* 0x000000020000780c */ /* 0x040fe20004f41670 */
[----:B------:R-:W-:Y:S01]  /*56b0*/  BSSY B1, `(.L_x_41) ;  /* 0x000000a000017945 */ /* 0x000fe20003800000 */
[C---:B------:R-:W-:Y:S02]  /*56c0*/  ISETP.LT.OR P3, PT, R0.reuse, 0x9, !P0 ;  /* 0x000000090000780c */ /* 0x040fe40004761670 */
[----:B------:R-:W-:Y:S01]  /*56d0*/  ISETP.LT.OR P5, PT, R0, 0x9, !P1 ;  /* 0x000000090000780c */ /* 0x000fe20004fa1670 */
[----:B--2---:R-:W-:-:S05]  /*56e0*/  @!P4 IMAD R3, R3, R17, R2 ;  /* 0x000000110303c224 */ /* 0x004fca00078e0202 */
[----:B------:R1:W-:Y:S01]  /*56f0*/  @!P4 STG.E.U8 desc[UR36][R10.64], R3 ;  /* 0x000000030a00c986 */ /* 0x0003e2000c101124 */
[----:B------:R-:W-:Y:S02]  /*5700*/  ISETP.LT.OR P4, PT, R0, 0xa, !P0 ;  /* 0x0000000a0000780c */ /* 0x000fe40004781670 */
[----:B------:R-:W-:Y:S11]  /*5710*/  @P2 BRA `(.L_x_42) ;  /* 0x00000000000c2947 */ /* 0x000ff60003800000 */
[----:B------:R-:W2:Y:S02]  /*5720*/  LDG.E.U8 R16, desc[UR36][R12.64+0x1] ;  /* 0x000001240c107981 */ /* 0x000ea4000c1e1100 */
[----:B--2---:R-:W-:-:S05]  /*5730*/  PRMT R2, R16, 0x8880, RZ ;  /* 0x0000888010027816 */ /* 0x004fca00000000ff */
[----:B------:R-:W-:-:S07]  /*5740*/  IMAD R2, R2, R18, RZ ;  /* 0x0000001202027224 */ /* 0x000fce00078e02ff */
.L_x_42:
[----:B------:R-:W-:Y:S05]  /*5750*/  BSYNC B1 ;  /* 0x0000000000017941 */ /* 0x000fea0003800000 */
.L_x_41:
[----:B-1----:R-:W2:Y:S01]  /*5760*/  LDL.LU R3, [R1+0xc] ;  /* 0x00000c0001037983 */ /* 0x002ea20000300800 */
[----:B------:R-:W-:Y:S01]  /*5770*/  BSSY B1, `(.L_x_43) ;  /* 0x0000007000017945 */ /* 0x000fe20003800000 */
[----:B--2---:R-:W-:-:S05]  /*5780*/  @!P2 IMAD R3, R3, R17, R2 ;  /* 0x000000110303a224 */ /* 0x004fca00078e0202 */
[----:B------:R1:W-:Y:S01]  /*5790*/  @!P2 STG.E.U8 desc[UR36][R10.64+0x1], R3 ;  /* 0x000001030a00a986 */ /* 0x0003e2000c101124 */
[----:B------:R-:W-:Y:S05]  /*57a0*/  @P3 BRA `(.L_x_44) ;  /* 0x00000000000c3947 */ /* 0x000fea0003800000 */
[----:B------:R-:W2:Y:S02]  /*57b0*/  LDG.E.U8 R16, desc[UR36][R14.64+0x8] ;  /* 0x000008240e107981 */ /* 0x000ea4000c1e1100 */
[----:B--2---:R-:W-:-:S05]  /*57c0*/  PRMT R2, R16, 0x8880, RZ ;  /* 0x0000888010027816 */ /* 0x004fca00000000ff */
[----:B------:R-:W-:-:S07]  /*57d0*/  IMAD R2, R2, R18, RZ ;  /* 0x0000001202027224 */ /* 0x000fce00078e02ff */
.L_x_44:
[----:B------:R-:W-:Y:S05]  /*57e0*/  BSYNC B1 ;  /* 0x0000000000017941 */ /* 0x000fea0003800000 */
.L_x_43:
        /* <DEDUP_REMOVED lines=8> */
.L_x_46:
[----:B------:R-:W-:Y:S05]  /*5870*/  BSYNC B1 ;  /* 0x0000000000017941 */ /* 0x000fea0003800000 */
.L_x_45:
        /* <DEDUP_REMOVED lines=8> */
.L_x_48:
[----:B------:R-:W-:Y:S05]  /*5900*/  BSYNC B1 ;  /* 0x0000000000017941 */ /* 0x000fea0003800000 */
.L_x_47:
[----:B-1----:R-:W2:Y:S01]  /*5910*/  LDL.LU R3, [R1+0x18] ;  /* 0x0000180001037983 */ /* 0x002ea20000300800 */
        /* <DEDUP_REMOVED lines=11> */
.L_x_50:
[----:B------:R-:W-:Y:S05]  /*59d0*/  BSYNC B1 ;  /* 0x0000000000017941 */ /* 0x000fea0003800000 */
.L_x_49:
        /* <DEDUP_REMOVED lines=8> */
.L_x_52:
[----:B------:R-:W-:Y:S05]  /*5a60*/  BSYNC B1 ;  /* 0x0000000000017941 */ /* 0x000fea0003800000 */
.L_x_51:
        /* <DEDUP_REMOVED lines=8> */
.L_x_54:
[----:B------:R-:W-:Y:S05]  /*5af0*/  BSYNC B1 ;  /* 0x0000000000017941 */ /* 0x000fea0003800000 */
.L_x_53:
        /* <DEDUP_REMOVED lines=8> */
.L_x_56:
[----:B------:R-:W-:Y:S05]  /*5b80*/  BSYNC B1 ;  /* 0x0000000000017941 */ /* 0x000fea0003800000 */
.L_x_55:
        /* <DEDUP_REMOVED lines=12> */
.L_x_58:
[----:B------:R-:W-:Y:S05]  /*5c50*/  BSYNC B1 ;  /* 0x0000000000017941 */ /* 0x000fea0003800000 */
.L_x_57:
        /* <DEDUP_REMOVED lines=8> */
.L_x_60:
[----:B------:R-:W-:Y:S05]  /*5ce0*/  BSYNC B1 ;  /* 0x0000000000017941 */ /* 0x000fea0003800000 */
.L_x_59:
        /* <DEDUP_REMOVED lines=8> */
.L_x_62:
[----:B------:R-:W-:Y:S05]  /*5d70*/  BSYNC B1 ;  /* 0x0000000000017941 */ /* 0x000fea0003800000 */
.L_x_61:
        /* <DEDUP_REMOVED lines=8> */
.L_x_64:
[----:B------:R-:W-:Y:S05]  /*5e00*/  BSYNC B1 ;  /* 0x0000000000017941 */ /* 0x000fea0003800000 */
.L_x_63:
        /* <DEDUP_REMOVED lines=12> */
.L_x_66:
[----:B------:R-:W-:Y:S05]  /*5ed0*/  BSYNC B1 ;  /* 0x0000000000017941 */ /* 0x000fea0003800000 */
.L_x_65:
        /* <DEDUP_REMOVED lines=8> */
.L_x_68:
[----:B------:R-:W-:Y:S05]  /*5f60*/  BSYNC B1 ;  /* 0x0000000000017941 */ /* 0x000fea0003800000 */
.L_x_67:
        /* <DEDUP_REMOVED lines=8> */
.L_x_70:
[----:B------:R-:W-:Y:S05]  /*5ff0*/  BSYNC B1 ;  /* 0x0000000000017941 */ /* 0x000fea0003800000 */
.L_x_69:
        /* <DEDUP_REMOVED lines=8> */
.L_x_72:
[----:B------:R-:W-:Y:S05]  /*6080*/  BSYNC B1 ;  /* 0x0000000000017941 */ /* 0x000fea0003800000 */
.L_x_71:
        /* <DEDUP_REMOVED lines=12> */
.L_x_74:
[----:B------:R-:W-:Y:S05]  /*6150*/  BSYNC B1 ;  /* 0x0000000000017941 */ /* 0x000fea0003800000 */
.L_x_73:
        /* <DEDUP_REMOVED lines=8> */
.L_x_76:
[----:B------:R-:W-:Y:S05]  /*61e0*/  BSYNC B1 ;  /* 0x0000000000017941 */ /* 0x000fea0003800000 */
.L_x_75:
        /* <DEDUP_REMOVED lines=8> */
.L_x_78:
[----:B------:R-:W-:Y:S05]  /*6270*/  BSYNC B1 ;  /* 0x0000000000017941 */ /* 0x000fea0003800000 */
.L_x_77:
        /* <DEDUP_REMOVED lines=8> */
.L_x_80:
[----:B------:R-:W-:Y:S05]  /*6300*/  BSYNC B1 ;  /* 0x0000000000017941 */ /* 0x000fea0003800000 */
.L_x_79:
        /* <DEDUP_REMOVED lines=12> */
.L_x_82:
[----:B------:R-:W-:Y:S05]  /*63d0*/  BSYNC B1 ;  /* 0x0000000000017941 */ /* 0x000fea0003800000 */
.L_x_81:
        /* <DEDUP_REMOVED lines=8> */
.L_x_84:
[----:B------:R-:W-:Y:S05]  /*6460*/  BSYNC B1 ;  /* 0x0000000000017941 */ /* 0x000fea0003800000 */
.L_x_83:
        /* <DEDUP_REMOVED lines=8> */
.L_x_86:
[----:B------:R-:W-:Y:S05]  /*64f0*/  BSYNC B1 ;  /* 0x0000000000017941 */ /* 0x000fea0003800000 */
.L_x_85:
        /* <DEDUP_REMOVED lines=8> */
.L_x_88:
[----:B------:R-:W-:Y:S05]  /*6580*/  BSYNC B1 ;  /* 0x0000000000017941 */ /* 0x000fea0003800000 */
.L_x_87:
        /* <DEDUP_REMOVED lines=12> */
.L_x_90:
[----:B------:R-:W-:Y:S05]  /*6650*/  BSYNC B1 ;  /* 0x0000000000017941 */ /* 0x000fea0003800000 */
.L_x_89:
        /* <DEDUP_REMOVED lines=8> */
.L_x_92:
[----:B------:R-:W-:Y:S05]  /*66e0*/  BSYNC B1 ;  /* 0x0000000000017941 */ /* 0x000fea0003800000 */
.L_x_91:
        /* <DEDUP_REMOVED lines=8> */
.L_x_94:
[----:B------:R-:W-:Y:S05]  /*6770*/  BSYNC B1 ;  /* 0x0000000000017941 */ /* 0x000fea0003800000 */
.L_x_93:
        /* <DEDUP_REMOVED lines=8> */
.L_x_96:
[----:B------:R-:W-:Y:S05]  /*6800*/  BSYNC B1 ;  /* 0x0000000000017941 */ /* 0x000fea0003800000 */
.L_x_95:
        /* <DEDUP_REMOVED lines=12> */
.L_x_98:
[----:B------:R-:W-:Y:S05]  /*68d0*/  BSYNC B1 ;  /* 0x0000000000017941 */ /* 0x000fea0003800000 */
.L_x_97:
        /* <DEDUP_REMOVED lines=8> */
.L_x_100:
[----:B------:R-:W-:Y:S05]  /*6960*/  BSYNC B1 ;  /* 0x0000000000017941 */ /* 0x000fea0003800000 */
.L_x_99:
        /* <DEDUP_REMOVED lines=8> */
.L_x_102:
[----:B------:R-:W-:Y:S05]  /*69f0*/  BSYNC B1 ;  /* 0x0000000000017941 */ /* 0x000fea0003800000 */
.L_x_101:
        /* <DEDUP_REMOVED lines=8> */
.L_x_104:
[----:B------:R-:W-:Y:S05]  /*6a80*/  BSYNC B1 ;  /* 0x0000000000017941 */ /* 0x000fea0003800000 */
.L_x_103:
        /* <DEDUP_REMOVED lines=12> */
.L_x_106:
[----:B------:R-:W-:Y:S05]  /*6b50*/  BSYNC B1 ;  /* 0x0000000000017941 */ /* 0x000fea0003800000 */
.L_x_105:
        /* <DEDUP_REMOVED lines=8> */
.L_x_108:
[----:B------:R-:W-:Y:S05]  /*6be0*/  BSYNC B1 ;  /* 0x0000000000017941 */ /* 0x000fea0003800000 */
.L_x_107:
        /* <DEDUP_REMOVED lines=8> */
.L_x_110:
[----:B------:R-:W-:Y:S05]  /*6c70*/  BSYNC B1 ;  /* 0x0000000000017941 */ /* 0x000fea0003800000 */
.L_x_109:
        /* <DEDUP_REMOVED lines=8> */
.L_x_112:
[----:B------:R-:W-:Y:S05]  /*6d00*/  BSYNC B1 ;  /* 0x0000000000017941 */ /* 0x000fea0003800000 */
.L_x_111:
        /* <DEDUP_REMOVED lines=12> */
.L_x_114:
[----:B------:R-:W-:Y:S05]  /*6dd0*/  BSYNC B1 ;  /* 0x0000000000017941 */ /* 0x000fea0003800000 */
.L_x_113:
        /* <DEDUP_REMOVED lines=8> */
.L_x_116:
[----:B------:R-:W-:Y:S05]  /*6e60*/  BSYNC B1 ;  /* 0x0000000000017941 */ /* 0x000fea0003800000 */
.L_x_115:
        /* <DEDUP_REMOVED lines=8> */
.L_x_118:
[----:B------:R-:W-:Y:S05]  /*6ef0*/  BSYNC B1 ;  /* 0x0000000000017941 */ /* 0x000fea0003800000 */
.L_x_117:
        /* <DEDUP_REMOVED lines=8> */
.L_x_120:
[----:B------:R-:W-:Y:S05]  /*6f80*/  BSYNC B1 ;  /* 0x0000000000017941 */ /* 0x000fea0003800000 */
.L_x_119:
        /* <DEDUP_REMOVED lines=12> */
.L_x_122:
[----:B------:R-:W-:Y:S05]  /*7050*/  BSYNC B1 ;  /* 0x0000000000017941 */ /* 0x000fea0003800000 */
.L_x_121:
        /* <DEDUP_REMOVED lines=8> */
.L_x_124:
[----:B------:R-:W-:Y:S05]  /*70e0*/  BSYNC B1 ;  /* 0x0000000000017941 */ /* 0x000fea0003800000 */
.L_x_123:
        /* <DEDUP_REMOVED lines=8> */
.L_x_126:
[----:B------:R-:W-:Y:S05]  /*7170*/  BSYNC B1 ;  /* 0x0000000000017941 */ /* 0x000fea0003800000 */
.L_x_125:
        /* <DEDUP_REMOVED lines=8> */
.L_x_128:
[----:B------:R-:W-:Y:S05]  /*7200*/  BSYNC B1 ;  /* 0x0000000000017941 */ /* 0x000fea0003800000 */
.L_x_127:
        /* <DEDUP_REMOVED lines=12> */
.L_x_130:
[----:B------:R-:W-:Y:S05]  /*72d0*/  BSYNC B1 ;  /* 0x0000000000017941 */ /* 0x000fea0003800000 */
.L_x_129:
        /* <DEDUP_REMOVED lines=8> */
.L_x_132:
[----:B------:R-:W-:Y:S05]  /*7360*/  BSYNC B1 ;  /* 0x0000000000017941 */ /* 0x000fea0003800000 */
.L_x_131:
        /* <DEDUP_REMOVED lines=8> */
.L_x_134:
[----:B------:R-:W-:Y:S05]  /*73f0*/  BSYNC B1 ;  /* 0x0000000000017941 */ /* 0x000fea0003800000 */
.L_x_133:
        /* <DEDUP_REMOVED lines=8> */
.L_x_136:
[----:B------:R-:W-:Y:S05]  /*7480*/  BSYNC B1 ;  /* 0x0000000000017941 */ /* 0x000fea0003800000 */
.L_x_135:
        /* <DEDUP_REMOVED lines=12> */
.L_x_138:
[----:B------:R-:W-:Y:S05]  /*7550*/  BSYNC B1 ;  /* 0x0000000000017941 */ /* 0x000fea0003800000 */
.L_x_137:
        /* <DEDUP_REMOVED lines=8> */
.L_x_140:
[----:B------:R-:W-:Y:S05]  /*75e0*/  BSYNC B1 ;  /* 0x0000000000017941 */ /* 0x000fea0003800000 */
.L_x_139:
        /* <DEDUP_REMOVED lines=8> */
.L_x_142:
[----:B------:R-:W-:Y:S05]  /*7670*/  BSYNC B1 ;  /* 0x0000000000017941 */ /* 0x000fea0003800000 */
.L_x_141:
        /* <DEDUP_REMOVED lines=8> */
.L_x_144:
[----:B------:R-:W-:Y:S05]  /*7700*/  BSYNC B1 ;  /* 0x0000000000017941 */ /* 0x000fea0003800000 */
.L_x_143:
        /* <DEDUP_REMOVED lines=12> */
.L_x_146:
[----:B------:R-:W-:Y:S05]  /*77d0*/  BSYNC B1 ;  /* 0x0000000000017941 */ /* 0x000fea0003800000 */
.L_x_145:
        /* <DEDUP_REMOVED lines=8> */
.L_x_148:
[----:B------:R-:W-:Y:S05]  /*7860*/  BSYNC B1 ;  /* 0x0000000000017941 */ /* 0x000fea0003800000 */
.L_x_147:
        /* <DEDUP_REMOVED lines=8> */
.L_x_150:
[----:B------:R-:W-:Y:S05]  /*78f0*/  BSYNC B1 ;  /* 0x0000000000017941 */ /* 0x000fea0003800000 */
.L_x_149:
        /* <DEDUP_REMOVED lines=8> */
.L_x_152:
[----:B------:R-:W-:Y:S05]  /*7980*/  BSYNC B1 ;  /* 0x0000000000017941 */ /* 0x000fea0003800000 */
.L_x_151:
        /* <DEDUP_REMOVED lines=12> */
.L_x_154:
[----:B------:R-:W-:Y:S05]  /*7a50*/  BSYNC B1 ;  /* 0x0000000000017941 */ /* 0x000fea0003800000 */
.L_x_153:
        /* <DEDUP_REMOVED lines=8> */
.L_x_156:
[----:B------:R-:W-:Y:S05]  /*7ae0*/  BSYNC B1 ;  /* 0x0000000000017941 */ /* 0x000fea0003800000 */
.L_x_155:
        /* <DEDUP_REMOVED lines=8> */
.L_x_158:
[----:B------:R-:W-:Y:S05]  /*7b70*/  BSYNC B1 ;  /* 0x0000000000017941 */ /* 0x000fea0003800000 */
.L_x_157:
        /* <DEDUP_REMOVED lines=8> */
.L_x_160:
[----:B------:R-:W-:Y:S05]  /*7c00*/  BSYNC B1 ;  /* 0x0000000000017941 */ /* 0x000fea0003800000 */
.L_x_159:
        /* <DEDUP_REMOVED lines=12> */
.L_x_162:
[----:B------:R-:W-:Y:S05]  /*7cd0*/  BSYNC B1 ;  /* 0x0000000000017941 */ /* 0x000fea0003800000 */
.L_x_161:
        /* <DEDUP_REMOVED lines=8> */
.L_x_164:
[----:B------:R-:W-:Y:S05]  /*7d60*/  BSYNC B1 ;  /* 0x0000000000017941 */ /* 0x000fea0003800000 */
.L_x_163:
[----:B-1----:R-:W2:Y:S01]  /*7d70*/  LDL.LU R3, [R1+0x100] ;  /* 0x0001000001037983 */ /* 0x002ea20000300800 */
[----:B------:R-:W-:Y:S01]  /*7d80*/  BSSY B1, `(.L_x_165) ;  /* 0x0000007000017945 */ /* 0x000fe20003800000 */
[----:B--2---:R-:W-:-:S05]  /*7d90*/  @!P3 IMAD R3, R3, R17, R2 ;  /* 0x000000110303b224 */ /* 0x004fca00078e0202 */
[----:B------:R1:W-:Y:S01]  /*7da0*/  @!P3 STG.E.U8 desc[UR36][R4.64+0x80], R3 ;  /* 0x000080030400b986 */ /* 0x0003e2000c101124 */
[----:B------:R-:W-:Y:S05]  /*7db0*/  @P5 BRA `(.L_x_166) ;  /* 0x00000000000c5947 */ /* 0x000fea0003800000 */
[----:B------:R-:W1:Y:S02]  /*7dc0*/  LDG.E.U8 R16, desc[UR36][R14.64+0x81] ;  /* 0x000081240e107981 */ /* 0x000e64000c1e1100 */
[----:B-1----:R-:W-:-:S05]  /*7dd0*/  PRMT R3, R16, 0x8880, RZ ;  /* 0x0000888010037816 */ /* 0x002fca00000000ff */
[----:B------:R-:W-:-:S07]  /*7de0*/  IMAD R2, R3, R18, RZ ;  /* 0x0000001203027224 */ /* 0x000fce00078e02ff */
.L_x_166:
[----:B------:R-:W-:Y:S05]  /*7df0*/  BSYNC B1 ;  /* 0x0000000000017941 */ /* 0x000fea0003800000 */
.L_x_165:
        /* <DEDUP_REMOVED lines=8> */
.L_x_168:
[----:B------:R-:W-:Y:S05]  /*7e80*/  BSYNC B1 ;  /* 0x0000000000017941 */ /* 0x000fea0003800000 */
.L_x_167:
        /* <DEDUP_REMOVED lines=9> */
[----:B------:R-:W1:Y:S02]  /*7f20*/  LDG.E.U8 R16, desc[UR36][R12.64+0x81] ;  /* 0x000081240c107981 */ /* 0x000e64000c1e1100 */
[----:B-1----:R-:W-:-:S05]  /*7f30*/  PRMT R3, R16, 0x8880, RZ ;  /* 0x0000888010037816 */ /* 0x002fca00000000ff */
[----:B------:R-:W-:-:S07]  /*7f40*/  IMAD R2, R3, R18, RZ ;  /* 0x0000001203027224 */ /* 0x000fce00078e02ff */
.L_x_170:
[----:B------:R-:W-:Y:S05]  /*7f50*/  BSYNC B1 ;  /* 0x0000000000017941 */ /* 0x000fea0003800000 */
.L_x_169:
        /* <DEDUP_REMOVED lines=8> */
.L_x_172:
[----:B------:R-:W-:Y:S05]  /*7fe0*/  BSYNC B1 ;  /* 0x0000000000017941 */ /* 0x000fea0003800000 */
.L_x_171:
        /* <DEDUP_REMOVED lines=8> */
.L_x_174:
[----:B------:R-:W-:Y:S05]  /*8070*/  BSYNC B1 ;  /* 0x0000000000017941 */ /* 0x000fea0003800000 */
.L_x_173:
        /* <DEDUP_REMOVED lines=8> */
.L_x_176:
[----:B------:R-:W-:Y:S05]  /*8100*/  BSYNC B1 ;  /* 0x0000000000017941 */ /* 0x000fea0003800000 */
.L_x_175:
        /* <DEDUP_REMOVED lines=12> */
.L_x_178:
[----:B------:R-:W-:Y:S05]  /*81d0*/  BSYNC B1 ;  /* 0x0000000000017941 */ /* 0x000fea0003800000 */
.L_x_177:
        /* <DEDUP_REMOVED lines=8> */
.L_x_180:
[----:B------:R-:W-:Y:S05]  /*8260*/  BSYNC B1 ;  /* 0x0000000000017941 */ /* 0x000fea0003800000 */
.L_x_179:
        /* <DEDUP_REMOVED lines=8> */
.L_x_182:
[----:B------:R-:W-:Y:S05]  /*82f0*/  BSYNC B1 ;  /* 0x0000000000017941 */ /* 0x000fea0003800000 */
.L_x_181:
        /* <DEDUP_REMOVED lines=8> */
.L_x_184:
[----:B------:R-:W-:Y:S05]  /*8380*/  BSYNC B1 ;  /* 0x0000000000017941 */ /* 0x000fea0003800000 */
.L_x_183:
        /* <DEDUP_REMOVED lines=12> */
.L_x_186:
[----:B------:R-:W-:Y:S05]  /*8450*/  BSYNC B1 ;  /* 0x0000000000017941 */ /* 0x000fea0003800000 */
.L_x_185:
        /* <DEDUP_REMOVED lines=8> */
.L_x_188:
[----:B------:R-:W-:Y:S05]  /*84e0*/  BSYNC B1 ;  /* 0x0000000000017941 */ /* 0x000fea0003800000 */
.L_x_187:
        /* <DEDUP_REMOVED lines=8> */
.L_x_190:
[----:B------:R-:W-:Y:S05]  /*8570*/  BSYNC B1 ;  /* 0x0000000000017941 */ /* 0x000fea0003800000 */
.L_x_189:
        /* <DEDUP_REMOVED lines=8> */
.L_x_192:
[----:B------:R-:W-:Y:S05]  /*8600*/  BSYNC B1 ;  /* 0x0000000000017941 */ /* 0x000fea0003800000 */
.L_x_191:
        /* <DEDUP_REMOVED lines=12> */
.L_x_194:
[----:B------:R-:W-:Y:S05]  /*86d0*/  BSYNC B1 ;  /* 0x0000000000017941 */ /* 0x000fea0003800000 */
.L_x_193:
        /* <DEDUP_REMOVED lines=8> */
.L_x_196:
[----:B------:R-:W-:Y:S05]  /*8760*/  BSYNC B1 ;  /* 0x0000000000017941 */ /* 0x000fea0003800000 */
.L_x_195:
        /* <DEDUP_REMOVED lines=8> */
.L_x_198:
[----:B------:R-:W-:Y:S05]  /*87f0*/  BSYNC B1 ;  /* 0x0000000000017941 */ /* 0x000fea0003800000 */
.L_x_197:
        /* <DEDUP_REMOVED lines=8> */
.L_x_200:
[----:B------:R-:W-:Y:S05]  /*8880*/  BSYNC B1 ;  /* 0x0000000000017941 */ /* 0x000fea0003800000 */
.L_x_199:
        /* <DEDUP_REMOVED lines=12> */
.L_x_202:
[----:B------:R-:W-:Y:S05]  /*8950*/  BSYNC B1 ;  /* 0x0000000000017941 */ /* 0x000fea0003800000 */
.L_x_201:
        /* <DEDUP_REMOVED lines=8> */
.L_x_204:
[----:B------:R-:W-:Y:S05]  /*89e0*/  BSYNC B1 ;  /* 0x0000000000017941 */ /* 0x000fea0003800000 */
.L_x_203:
        /* <DEDUP_REMOVED lines=8> */
.L_x_206:
[----:B------:R-:W-:Y:S05]  /*8a70*/  BSYNC B1 ;  /* 0x0000000000017941 */ /* 0x000fea0003800000 */
.L_x_205:
        /* <DEDUP_REMOVED lines=8> */
.L_x_208:
[----:B------:R-:W-:Y:S05]  /*8b00*/  BSYNC B1 ;  /* 0x0000000000017941 */ /* 0x000fea0003800000 */
.L_x_207:
        /* <DEDUP_REMOVED lines=12> */
.L_x_210:
[----:B------:R-:W-:Y:S05]  /*8bd0*/  BSYNC B1 ;  /* 0x0000000000017941 */ /* 0x000fea0003800000 */
.L_x_209:
        /* <DEDUP_REMOVED lines=8> */
.L_x_212:
[----:B------:R-:W-:Y:S05]  /*8c60*/  BSYNC B1 ;  /* 0x0000000000017941 */ /* 0x000fea0003800000 */
.L_x_211:
        /* <DEDUP_REMOVED lines=8> */
.L_x_214:
[----:B------:R-:W-:Y:S05]  /*8cf0*/  BSYNC B1 ;  /* 0x0000000000017941 */ /* 0x000fea0003800000 */
.L_x_213:
        /* <DEDUP_REMOVED lines=8> */
.L_x_216:
[----:B------:R-:W-:Y:S05]  /*8d80*/  BSYNC B1 ;  /* 0x0000000000017941 */ /* 0x000fea0003800000 */
.L_x_215:
        /* <DEDUP_REMOVED lines=12> */
.L_x_218:
[----:B------:R-:W-:Y:S05]  /*8e50*/  BSYNC B1 ;  /* 0x0000000000017941 */ /* 0x000fea0003800000 */
.L_x_217:
        /* <DEDUP_REMOVED lines=8> */
.L_x_220:
[----:B------:R-:W-:Y:S05]  /*8ee0*/  BSYNC B1 ;  /* 0x0000000000017941 */ /* 0x000fea0003800000 */
.L_x_219:
        /* <DEDUP_REMOVED lines=8> */
.L_x_222:
[----:B------:R-:W-:Y:S05]  /*8f70*/  BSYNC B1 ;  /* 0x0000000000017941 */ /* 0x000fea0003800000 */
.L_x_221:
        /* <DEDUP_REMOVED lines=8> */
.L_x_224:
[----:B------:R-:W-:Y:S05]  /*9000*/  BSYNC B1 ;  /* 0x0000000000017941 */ /* 0x000fea0003800000 */
.L_x_223:
        /* <DEDUP_REMOVED lines=12> */
.L_x_226:
[----:B------:R-:W-:Y:S05]  /*90d0*/  BSYNC B1 ;  /* 0x0000000000017941 */ /* 0x000fea0003800000 */
.L_x_225:
        /* <DEDUP_REMOVED lines=8> */
.L_x_228:
[----:B------:R-:W-:Y:S05]  /*9160*/  BSYNC B1 ;  /* 0x0000000000017941 */ /* 0x000fea0003800000 */
.L_x_227:
        /* <DEDUP_REMOVED lines=8> */
.L_x_230:
[----:B------:R-:W-:Y:S05]  /*91f0*/  BSYNC B1 ;  /* 0x0000000000017941 */ /* 0x000fea0003800000 */
.L_x_229:
        /* <DEDUP_REMOVED lines=8> */
.L_x_232:
[----:B------:R-:W-:Y:S05]  /*9280*/  BSYNC B1 ;  /* 0x0000000000017941 */ /* 0x000fea0003800000 */
.L_x_231:
        /* <DEDUP_REMOVED lines=12> */
.L_x_234:
[----:B------:R-:W-:Y:S05]  /*9350*/  BSYNC B1 ;  /* 0x0000000000017941 */ /* 0x000fea0003800000 */
.L_x_233:
        /* <DEDUP_REMOVED lines=8> */
.L_x_236:
[----:B------:R-:W-:Y:S05]  /*93e0*/  BSYNC B1 ;  /* 0x0000000000017941 */ /* 0x000fea0003800000 */
.L_x_235:
        /* <DEDUP_REMOVED lines=8> */
.L_x_238:
[----:B------:R-:W-:Y:S05]  /*9470*/  BSYNC B1 ;  /* 0x0000000000017941 */ /* 0x000fea0003800000 */
.L_x_237:
        /* <DEDUP_REMOVED lines=8> */
.L_x_240:
[----:B------:R-:W-:Y:S05]  /*9500*/  BSYNC B1 ;  /* 0x0000000000017941 */ /* 0x000fea0003800000 */
.L_x_239:
        /* <DEDUP_REMOVED lines=12> */
.L_x_242:
[----:B------:R-:W-:Y:S05]  /*95d0*/  BSYNC B1 ;  /* 0x0000000000017941 */ /* 0x000fea0003800000 */
.L_x_241:
        /* <DEDUP_REMOVED lines=8> */
.L_x_244:
[----:B------:R-:W-:Y:S05]  /*9660*/  BSYNC B1 ;  /* 0x0000000000017941 */ /* 0x000fea0003800000 */
.L_x_243:
        /* <DEDUP_REMOVED lines=8> */
.L_x_246:
[----:B------:R-:W-:Y:S05]  /*96f0*/  BSYNC B1 ;  /* 0x0000000000017941 */ /* 0x000fea0003800000 */
.L_x_245:
        /* <DEDUP_REMOVED lines=8> */
.L_x_248:
[----:B------:R-:W-:Y:S05]  /*9780*/  BSYNC B1 ;  /* 0x0000000000017941 */ /* 0x000fea0003800000 */
.L_x_247:
        /* <DEDUP_REMOVED lines=12> */
.L_x_250:
[----:B------:R-:W-:Y:S05]  /*9850*/  BSYNC B1 ;  /* 0x0000000000017941 */ /* 0x000fea0003800000 */
.L_x_249:
        /* <DEDUP_REMOVED lines=8> */
.L_x_252:
[----:B------:R-:W-:Y:S05]  /*98e0*/  BSYNC B1 ;  /* 0x0000000000017941 */ /* 0x000fea0003800000 */
.L_x_251:
        /* <DEDUP_REMOVED lines=8> */
.L_x_254:
[----:B------:R-:W-:Y:S05]  /*9970*/  BSYNC B1 ;  /* 0x0000000000017941 */ /* 0x000fea0003800000 */
.L_x_253:
        /* <DEDUP_REMOVED lines=8> */
.L_x_256:
[----:B------:R-:W-:Y:S05]  /*9a00*/  BSYNC B1 ;  /* 0x0000000000017941 */ /* 0x000fea0003800000 */
.L_x_255:
        /* <DEDUP_REMOVED lines=12> */
.L_x_258:
[----:B------:R-:W-:Y:S05]  /*9ad0*/  BSYNC B1 ;  /* 0x0000000000017941 */ /* 0x000fea0003800000 */
.L_x_257:
        /* <DEDUP_REMOVED lines=8> */
.L_x_260:
[----:B------:R-:W-:Y:S05]  /*9b60*/  BSYNC B1 ;  /* 0x0000000000017941 */ /* 0x000fea0003800000 */
.L_x_259:
        /* <DEDUP_REMOVED lines=8> */
.L_x_262:
[----:B------:R-:W-:Y:S05]  /*9bf0*/  BSYNC B1 ;  /* 0x0000000000017941 */ /* 0x000fea0003800000 */
.L_x_261:
        /* <DEDUP_REMOVED lines=8> */
.L_x_264:
[----:B------:R-:W-:Y:S05]  /*9c80*/  BSYNC B1 ;  /* 0x0000000000017941 */ /* 0x000fea0003800000 */
.L_x_263:
        /* <DEDUP_REMOVED lines=12> */
.L_x_266:
[----:B------:R-:W-:Y:S05]  /*9d50*/  BSYNC B1 ;  /* 0x0000000000017941 */ /* 0x000fea0003800000 */
.L_x_265:
        /* <DEDUP_REMOVED lines=8> */
.L_x_268:
[----:B------:R-:W-:Y:S05]  /*9de0*/  BSYNC B1 ;  /* 0x0000000000017941 */ /* 0x000fea0003800000 */
.L_x_267:
        /* <DEDUP_REMOVED lines=8> */
.L_x_270:
[----:B------:R-:W-:Y:S05]  /*9e70*/  BSYNC B1 ;  /* 0x0000000000017941 */ /* 0x000fea0003800000 */
.L_x_269:
        /* <DEDUP_REMOVED lines=8> */
.L_x_272:
[----:B------:R-:W-:Y:S05]  /*9f00*/  BSYNC B1 ;  /* 0x0000000000017941 */ /* 0x000fea0003800000 */
.L_x_271:
        /* <DEDUP_REMOVED lines=12> */
.L_x_274:
[----:B------:R-:W-:Y:S05]  /*9fd0*/  BSYNC B1 ;  /* 0x0000000000017941 */ /* 0x000fea0003800000 */
.L_x_273:
        /* <DEDUP_REMOVED lines=8> */
.L_x_276:
[----:B------:R-:W-:Y:S05]  /*a060*/  BSYNC B1 ;  /* 0x0000000000017941 */ /* 0x000fea0003800000 */
.L_x_275:
        /* <DEDUP_REMOVED lines=8> */
.L_x_278:
[----:B------:R-:W-:Y:S05]  /*a0f0*/  BSYNC B1 ;  /* 0x0000000000017941 */ /* 0x000fea0003800000 */
.L_x_277:
        /* <DEDUP_REMOVED lines=8> */
.L_x_280:
[----:B------:R-:W-:Y:S05]  /*a180*/  BSYNC B1 ;  /* 0x0000000000017941 */ /* 0x000fea0003800000 */
.L_x_279:
[----:B-1----:R-:W2:Y:S01]  /*a190*/  LDL.LU R3, [R1+0x1e8] ;  /* 0x0001e80001037983 */ /* 0x002ea20000300800 */
[C---:B------:R-:W-:Y:S01]  /*a1a0*/  ISETP.LT.OR P4, PT, R0.reuse, 0xf2, !P1 ;  /* 0x000000f20000780c */ /* 0x040fe20004f81670 */
[----:B------:R-:W-:Y:S01]  /*a1b0*/  BSSY B1, `(.L_x_281) ;  /* 0x000000c000017945 */ /* 0x000fe20003800000 */
[----:B------:R-:W-:Y:S02]  /*a1c0*/  ISETP.LT.OR P3, PT, R0, 0xf9, !P0 ;  /* 0x000000f90000780c */ /* 0x000fe40004761670 */
[----:B------:R-:W-:Y:S02]  /*a1d0*/  IADD3 R165, P5, R20, 0x80, RZ ;  /* 0x0000008014a57810 */ /* 0x000fe40007fbe0ff */
[----:B------:R-:W-:Y:S01]  /*a1e0*/  ISETP.LT.OR P0, PT, R0, 0xfa, !P0 ;  /* 0x000000fa0000780c */ /* 0x000fe20004701670 */
[----:B--2---:R-:W-:-:S05]  /*a1f0*/  @!P2 IMAD R3, R3, R17, R2 ;  /* 0x000000110303a224 */ /* 0x004fca00078e0202 */
[----:B------:R1:W-:Y:S01]  /*a200*/  @!P2 STG.E.U8 desc[UR36][R10.64+0xf0], R3 ;  /* 0x0000f0030a00a986 */ /* 0x0003e2000c101124 */
[C---:B------:R-:W-:Y:S02]  /*a210*/  ISETP.LT.OR P2, PT, R0.reuse, 0xf9, !P1 ;  /* 0x000000f90000780c */ /* 0x040fe40004f41670 */
[----:B------:R-:W-:Y:S01]  /*a220*/  ISETP.LT.OR P1, PT, R0, 0xfa, !P1 ;  /* 0x000000fa0000780c */ /* 0x000fe20004f21670 */
[----:B------:R-:W-:-:S12]  /*a230*/  @P4 BRA `(.L_x_282) ;  /* 0x00000000000c4947 */ /* 0x000fd80003800000 */
[----:B------:R-:W1:Y:S02]  /*a240*/  LDG.E.U8 R16, desc[UR36][R12.64+0xf1] ;  /* 0x0000f1240c107981 */ /* 0x000e64000c1e1100 */
[----:B-1----:R-:W-:-:S05]  /*a250*/  PRMT R3, R16, 0x8880, RZ ;  /* 0x0000888010037816 */ /* 0x002fca00000000ff */
[----:B------:R-:W-:-:S07]  /*a260*/  IMAD R2, R3, R18, RZ ;  /* 0x0000001203027224 */ /* 0x000fce00078e02ff */
.L_x_282:
[----:B------:R-:W-:Y:S05]  /*a270*/  BSYNC B1 ;  /* 0x0000000000017941 */ /* 0x000fea0003800000 */
.L_x_281:
        /* <DEDUP_REMOVED lines=8> */
.L_x_284:
[----:B------:R-:W-:Y:S05]  /*a300*/  BSYNC B1 ;  /* 0x0000000000017941 */ /* 0x000fea0003800000 */
.L_x_283:
[----:B-1----:R-:W2:Y:S01]  /*a310*/  LDL.LU R3, [R1+0x1f0] ;  /* 0x0001f00001037983 */ /* 0x002ea20000300800 */
[----:B------:R-:W-:Y:S01]  /*a320*/  BSSY B1, `(.L_x_285) ;  /* 0x0000008000017945 */ /* 0x000fe20003800000 */
[----:B------:R-:W-:Y:S02]  /*a330*/  IMAD.X R21, RZ, RZ, R21, P5 ;  /* 0x000000ffff157224 */ /* 0x000fe400028e0615 */
[----:B--2---:R-:W-:-:S05]  /*a340*/  @!P3 IMAD R3, R3, R17, R2 ;  /* 0x000000110303b224 */ /* 0x004fca00078e0202 */
[----:B------:R1:W-:Y:S01]  /*a350*/  @!P3 STG.E.U8 desc[UR36][R4.64+0xf8], R3 ;  /* 0x0000f8030400b986 */ /* 0x0003e2000c101124 */
[----:B------:R-:W-:Y:S05]  /*a360*/  @P0 BRA `(.L_x_286) ;  /* 0x00000000000c0947 */ /* 0x000fea0003800000 */
[----:B------:R-:W1:Y:S02]  /*a370*/  LDG.E.U8 R16, desc[UR36][R14.64+0xf9] ;  /* 0x0000f9240e107981 */ /* 0x000e64000c1e1100 */
[----:B-1----:R-:W-:-:S05]  /*a380*/  PRMT R3, R16, 0x8880, RZ ;  /* 0x0000888010037816 */ /* 0x002fca00000000ff */
[----:B------:R-:W-:-:S07]  /*a390*/  IMAD R2, R3, R18, RZ ;  /* 0x0000001203027224 */ /* 0x000fce00078e02ff */
.L_x_286:
[----:B------:R-:W-:Y:S05]  /*a3a0*/  BSYNC B1 ;  /* 0x0000000000017941 */ /* 0x000fea0003800000 */
.L_x_285:
[----:B-1----:R-:W2:Y:S01]  /*a3b0*/  LDL.LU R3, [R1+0x1f4] ;  /* 0x0001f40001037983 */ /* 0x002ea20000300800 */
[----:B------:R-:W-:Y:S01]  /*a3c0*/  BSSY B1, `(.L_x_287) ;  /* 0x0000008000017945 */ /* 0x000fe20003800000 */
[----:B0-----:R-:W-:Y:S02]  /*a3d0*/  IMAD R14, R21, R22, RZ ;  /* 0x00000016150e7224 */ /* 0x001fe400078e02ff */
[----:B--2---:R-:W-:-:S05]  /*a3e0*/  @!P0 IMAD R3, R3, R17, R2 ;  /* 0x0000001103038224 */ /* 0x004fca00078e0202 */
[----:B------:R0:W-:Y:S01]  /*a3f0*/  @!P0 STG.E.U8 desc[UR36][R4.64+0xf9], R3 ;  /* 0x0000f90304008986 */ /* 0x0001e2000c101124 */
[----:B------:R-:W-:Y:S05]  /*a400*/  @P2 BRA `(.L_x_288) ;  /* 0x00000000000c2947 */ /* 0x000fea0003800000 */
[----:B------:R-:W0:Y:S02]  /*a410*/  LDG.E.U8 R16, desc[UR36][R12.64+0xf8] ;  /* 0x0000f8240c107981 */ /* 0x000e24000c1e1100 */
[----:B0-----:R-:W-:-:S05]  /*a420*/  PRMT R3, R16, 0x8880, RZ ;  /* 0x0000888010037816 */ /* 0x001fca00000000ff */
[----:B------:R-:W-:-:S07]  /*a430*/  IMAD R2, R3, R18, RZ ;  /* 0x0000001203027224 */ /* 0x000fce00078e02ff */
.L_x_288:
[----:B------:R-:W-:Y:S05]  /*a440*/  BSYNC B1 ;  /* 0x0000000000017941 */ /* 0x000fea0003800000 */
.L_x_287:
[----:B0-----:R-:W2:Y:S01]  /*a450*/  LDL.LU R3, [R1+0x1f8] ;  /* 0x0001f80001037983 */ /* 0x001ea20000300800 */
[----:B------:R-:W-:Y:S01]  /*a460*/  BSSY B1, `(.L_x_289) ;  /* 0x000000a000017945 */ /* 0x000fe20003800000 */
[C---:B------:R-:W-:Y:S02]  /*a470*/  IMAD R15, R165.reuse, R23, R14 ;  /* 0x00000017a50f7224 */ /* 0x040fe400078e020e */
[----:B------:R-:W-:-:S04]  /*a480*/  IMAD.WIDE.U32 R160, R165, R22, R160 ;  /* 0x00000016a5a07225 */ /* 0x000fc800078e00a0 */
[----:B------:R-:W-:-:S04]  /*a490*/  IMAD.WIDE.U32 R22, R165, R22, R154 ;  /* 0x00000016a5167225 */ /* 0x000fc800078e009a */
[----:B--2---:R-:W-:-:S05]  /*a4a0*/  @!P2 IMAD R3, R3, R17, R2 ;  /* 0x000000110303a224 */ /* 0x004fca00078e0202 */
[----:B------:R0:W-:Y:S01]  /*a4b0*/  @!P2 STG.E.U8 desc[UR36][R10.64+0xf8], R3 ;  /* 0x0000f8030a00a986 */ /* 0x0001e2000c101124 */
[----:B------:R-:W-:Y:S05]  /*a4c0*/  @P1 BRA `(.L_x_290) ;  /* 0x00000000000c1947 */ /* 0x000fea0003800000 */
[----:B------:R-:W0:Y:S02]  /*a4d0*/  LDG.E.U8 R16, desc[UR36][R12.64+0xf9] ;  /* 0x0000f9240c107981 */ /* 0x000e24000c1e1100 */
[----:B0-----:R-:W-:-:S05]  /*a4e0*/  PRMT R3, R16, 0x8880, RZ ;  /* 0x0000888010037816 */ /* 0x001fca00000000ff */
[----:B------:R-:W-:-:S07]  /*a4f0*/  IMAD R2, R3, R18, RZ ;  /* 0x0000001203027224 */ /* 0x000fce00078e02ff */
.L_x_290:
[----:B------:R-:W-:Y:S05]  /*a500*/  BSYNC B1 ;  /* 0x0000000000017941 */ /* 0x000fea0003800000 */
.L_x_289:
[----:B0-----:R-:W2:Y:S01]  /*a510*/  LDL.LU R3, [R1+0x1fc] ;  /* 0x0001fc0001037983 */ /* 0x001ea20000300800 */
[----:B------:R-:W-:Y:S01]  /*a520*/  ISETP.GE.AND P2, PT, R156, 0x81, PT ;  /* 0x000000819c00780c */ /* 0x000fe20003f46270 */
[----:B------:R-:W-:Y:S01]  /*a530*/  BSSY B1, `(.L_x_291) ;  /* 0x000000d000017945 */ /* 0x000fe20003800000 */
[-C--:B------:R-:W-:Y:S02]  /*a540*/  IADD3 R4, P5, R22, R152.reuse, RZ ;  /* 0x0000009816047210 */ /* 0x080fe40007fbe0ff */
[----:B------:R-:W-:Y:S02]  /*a550*/  ISETP.GE.AND P0, PT, R156, 0x89, PT ;  /* 0x000000899c00780c */ /* 0x000fe40003f06270 */
[----:B------:R-:W-:Y:S02]  /*a560*/  IADD3.X R5, R153, R23, R15, P5, !PT ;  /* 0x0000001799057210 */ /* 0x000fe40002ffe40f */
[----:B------:R-:W-:Y:S02]  /*a570*/  IADD3 R152, P4, P3, R158, R152, R160 ;  /* 0x000000989e987210 */ /* 0x000fe40007b9e0a0 */
[----:B------:R-:W-:Y:S01]  /*a580*/  ISETP.LT.OR P5, PT, R0, 0x2, !P2 ;  /* 0x000000020000780c */ /* 0x000fe200057a1670 */
[----:B--2---:R-:W-:-:S05]  /*a590*/  @!P1 IMAD R3, R3, R17, R2 ;  /* 0x0000001103039224 */ /* 0x004fca00078e0202 */
[----:B------:R0:W-:Y:S01]  /*a5a0*/  @!P1 STG.E.U8 desc[UR36][R10.64+0xf9], R3 ;  /* 0x0000f9030a009986 */ /* 0x0001e2000c101124 */
[----:B------:R-:W-:-:S13]  /*a5b0*/  ISETP.LT.OR P1, PT, R0, 0x1, !P2 ;  /* 0x000000010000780c */ /* 0x000fda0005721670 */
[----:B0-----:R-:W-:Y:S05]  /*a5c0*/  @P1 BRA `(.L_x_292) ;  /* 0x00000000000c1947 */ /* 0x001fea0003800000 */
[----:B------:R-:W2:Y:S02]  /*a5d0*/  LDG.E.U8 R16, desc[UR36][R4.64] ;  /* 0x0000002404107981 */ /* 0x000ea4000c1e1100 */
[----:B--2---:R-:W-:-:S05]  /*a5e0*/  PRMT R3, R16, 0x8880, RZ ;  /* 0x0000888010037816 */ /* 0x004fca00000000ff */
[----:B------:R-:W-:-:S07]  /*a5f0*/  IMAD R2, R3, R18, RZ ;  /* 0x0000001203027224 */ /* 0x000fce00078e02ff */
.L_x_292:
[----:B------:R-:W-:Y:S05]  /*a600*/  BSYNC B1 ;  /* 0x0000000000017941 */ /* 0x000fea0003800000 */
.L_x_291:
[----:B------:R-:W-:Y:S01]  /*a610*/  @!P1 IMAD R3, R24, R17, R2 ;  /* 0x0000001118039224 */ /* 0x000fe200078e0202 */
[----:B------:R-:W-:Y:S01]  /*a620*/  BSSY B1, `(.L_x_293) ;  /* 0x0000007000017945 */ /* 0x000fe20003800000 */
[----:B------:R-:W-:-:S03]  /*a630*/  IMAD.IADD R160, R15, 0x1, R161 ;  /* 0x000000010fa07824 */ /* 0x000fc600078e02a1 */
[----:B------:R0:W-:Y:S01]  /*a640*/  @!P1 STG.E.U8 desc[UR36][R6.64], R3 ;  /* 0x0000000306009986 */ /* 0x0001e2000c101124 */
[----:B------:R-:W-:Y:S05]  /*a650*/  @P5 BRA `(.L_x_294) ;  /* 0x00000000000c5947 */ /* 0x000fea0003800000 */
[----:B------:R-:W0:Y:S02]  /*a660*/  LDG.E.U8 R16, desc[UR36][R4.64+0x1] ;  /* 0x0000012404107981 */ /* 0x000e24000c1e1100 */
[----:B0-----:R-:W-:-:S05]  /*a670*/  PRMT R3, R16, 0x8880, RZ ;  /* 0x0000888010037816 */ /* 0x001fca00000000ff */
[----:B------:R-:W-:-:S07]  /*a680*/  IMAD R2, R3, R18, RZ ;  /* 0x0000001203027224 */ /* 0x000fce00078e02ff */
.L_x_294:
[----:B------:R-:W-:Y:S05]  /*a690*/  BSYNC B1 ;  /* 0x0000000000017941 */ /* 0x000fea0003800000 */
.L_x_293:
[C---:B------:R-:W-:Y:S01]  /*a6a0*/  ISETP.LT.OR P1, PT, R0.reuse, 0x1, !P0 ;  /* 0x000000010000780c */ /* 0x040fe20004721670 */
[----:B------:R-:W-:Y:S01]  /*a6b0*/  @!P5 IMAD R25, R25, R17, R2 ;  /* 0x000000111919d224 */ /* 0x000fe200078e0202 */
[----:B------:R-:W-:Y:S01]  /*a6c0*/  BSSY B1, `(.L_x_295) ;  /* 0x000000a000017945 */ /* 0x000fe20003800000 */
[----:B------:R-:W-:Y:S02]  /*a6d0*/  IADD3.X R153, R155, R153, R160, P4, P3 ;  /* 0x000000999b997210 */ /* 0x000fe400027e64a0 */
[C---:B------:R-:W-:Y:S01]  /*a6e0*/  ISETP.LT.OR P4, PT, R0.reuse, 0x2, !P0 ;  /* 0x000000020000780c */ /* 0x040fe20004781670 */
[----:B------:R1:W-:Y:S01]  /*a6f0*/  @!P5 STG.E.U8 desc[UR36][R6.64+0x1], R25 ;  /* 0x000001190600d986 */ /* 0x0003e2000c101124 */
[C---:B------:R-:W-:Y:S02]  /*a700*/  ISETP.LT.OR P5, PT, R0.reuse, 0x9, !P2 ;  /* 0x000000090000780c */ /* 0x040fe400057a1670 */
[----:B------:R-:W-:-:S04]  /*a710*/  ISETP.LT.OR P3, PT, R0, 0xa, !P2 ;  /* 0x0000000a0000780c */ /* 0x000fc80005761670 */
[----:B------:R-:W-:Y:S09]  /*a720*/  @P1 BRA `(.L_x_296) ;  /* 0x00000000000c1947 */ /* 0x000ff20003800000 */
[----:B------:R-:W0:Y:S02]  /*a730*/  LDG.E.U8 R16, desc[UR36][R152.64] ;  /* 0x0000002498107981 */ /* 0x000e24000c1e1100 */
[----:B0-----:R-:W-:-:S05]  /*a740*/  PRMT R3, R16, 0x8880, RZ ;  /* 0x0000888010037816 */ /* 0x001fca00000000ff */
[----:B------:R-:W-:-:S07]  /*a750*/  IMAD R2, R3, R18, RZ ;  /* 0x0000001203027224 */ /* 0x000fce00078e02ff */
.L_x_296:
[----:B------:R-:W-:Y:S05]  /*a760*/  BSYNC B1 ;  /* 0x0000000000017941 */ /* 0x000fea0003800000 */
.L_x_295:
[----:B0-----:R-:W-:Y:S01]  /*a770*/  @!P1 IMAD R3, R26, R17, R2 ;  /* 0x000000111a039224 */ /* 0x001fe200078e0202 */
[----:B------:R-:W-:Y:S04]  /*a780*/  BSSY B1, `(.L_x_297) ;  /* 0x0000006000017945 */ /* 0x000fe80003800000 */
[----:B------:R0:W-:Y:S01]  /*a790*/  @!P1 STG.E.U8 desc[UR36][R8.64], R3 ;  /* 0x0000000308009986 */ /* 0x0001e2000c101124 */
[----:B------:R-:W-:Y:S05]  /*a7a0*/  @P4 BRA `(.L_x_298) ;  /* 0x00000000000c4947 */ /* 0x000fea0003800000 */
[----:B------:R-:W0:Y:S02]  /*a7b0*/  LDG.E.U8 R16, desc[UR36][R152.64+0x1] ;  /* 0x0000012498107981 */ /* 0x000e24000c1e1100 */
[----:B0-----:R-:W-:-:S05]  /*a7c0*/  PRMT R3, R16, 0x8880, RZ ;  /* 0x0000888010037816 */ /* 0x001fca00000000ff */
[----:B------:R-:W-:-:S07]  /*a7d0*/  IMAD R2, R3, R18, RZ ;  /* 0x0000001203027224 */ /* 0x000fce00078e02ff */
.L_x_298:
[----:B------:R-:W-:Y:S05]  /*a7e0*/  BSYNC B1 ;  /* 0x0000000000017941 */ /* 0x000fea0003800000 */
.L_x_297:
[----:B------:R-:W-:Y:S01]  /*a7f0*/  @!P4 IMAD R27, R27, R17, R2 ;  /* 0x000000111b1bc224 */ /* 0x000fe200078e0202 */
[----:B------:R-:W-:Y:S04]  /*a800*/  BSSY B1, `(.L_x_299) ;  /* 0x0000006000017945 */ /* 0x000fe80003800000 */
[----:B------:R2:W-:Y:S01]  /*a810*/  @!P4 STG.E.U8 desc[UR36][R8.64+0x1], R27 ;  /* 0x0000011b0800c986 */ /* 0x0005e2000c101124 */
[----:B------:R-:W-:Y:S05]  /*a820*/  @P5 BRA `(.L_x_300) ;  /* 0x00000000000c5947 */ /* 0x000fea0003800000 */
[----:B------:R-:W0:Y:S02]  /*a830*/  LDG.E.U8 R16, desc[UR36][R4.64+0x8] ;  /* 0x0000082404107981 */ /* 0x000e24000c1e1100 */
[----:B0-----:R-:W-:-:S05]  /*a840*/  PRMT R3, R16, 0x8880, RZ ;  /* 0x0000888010037816 */ /* 0x001fca00000000ff */
[----:B------:R-:W-:-:S07]  /*a850*/  IMAD R2, R3, R18, RZ ;  /* 0x0000001203027224 */ /* 0x000fce00078e02ff */
.L_x_300:
[----:B------:R-:W-:Y:S05]  /*a860*/  BSYNC B1 ;  /* 0x0000000000017941 */ /* 0x000fea0003800000 */
.L_x_299:
[----:B0-----:R-:W-:Y:S01]  /*a870*/  @!P5 IMAD R3, R28, R17, R2 ;  /* 0x000000111c03d224 */ /* 0x001fe200078e0202 */
[----:B------:R-:W-:Y:S04]  /*a880*/  BSSY B1, `(.L_x_301) ;  /* 0x0000006000017945 */ /* 0x000fe80003800000 */
[----:B------:R0:W-:Y:S01]  /*a890*/  @!P5 STG.E.U8 desc[UR36][R6.64+0x8], R3 ;  /* 0x000008030600d986 */ /* 0x0001e2000c101124 */
[----:B------:R-:W-:Y:S05]  /*a8a0*/  @P3 BRA `(.L_x_302) ;  /* 0x00000000000c3947 */ /* 0x000fea0003800000 */
[----:B------:R-:W0:Y:S02]  /*a8b0*/  LDG.E.U8 R16, desc[UR36][R4.64+0x9] ;  /* 0x0000092404107981 */ /* 0x000e24000c1e1100 */
[----:B0-----:R-:W-:-:S05]  /*a8c0*/  PRMT R3, R16, 0x8880, RZ ;  /* 0x0000888010037816 */ /* 0x001fca00000000ff */
[----:B------:R-:W-:-:S07]  /*a8d0*/  IMAD R2, R3, R18, RZ ;  /* 0x0000001203027224 */ /* 0x000fce00078e02ff */
.L_x_302:
[----:B------:R-:W-:Y:S05]  /*a8e0*/  BSYNC B1 ;  /* 0x0000000000017941 */ /* 0x000fea0003800000 */
.L_x_301:
[C---:B------:R-:W-:Y:S01]  /*a8f0*/  ISETP.LT.OR P5, PT, R0.reuse, 0x9, !P0 ;  /* 0x000000090000780c */ /* 0x040fe200047a1670 */
[----:B------:R-:W-:Y:S01]  /*a900*/  @!P3 IMAD R29, R29, R17, R2 ;  /* 0x000000111d1db224 */ /* 0x000fe200078e0202 */
[----:B------:R-:W-:Y:S01]  /*a910*/  BSSY B1, `(.L_x_303) ;  /* 0x0000009000017945 */ /* 0x000fe20003800000 */
[C---:B------:R-:W-:Y:S02]  /*a920*/  ISETP.LT.OR P4, PT, R0.reuse, 0xa, !P0 ;  /* 0x0000000a0000780c */ /* 0x040fe40004781670 */
[C---:B------:R-:W-:Y:S01]  /*a930*/  ISETP.LT.OR P1, PT, R0.reuse, 0x12, !P2 ;  /* 0x000000120000780c */ /* 0x040fe20005721670 */
[----:B------:R3:W-:Y:S01]  /*a940*/  @!P3 STG.E.U8 desc[UR36][R6.64+0x9], R29 ;  /* 0x0000091d0600b986 */ /* 0x0007e2000c101124 */
[----:B------:R-:W-:-:S06]  /*a950*/  ISETP.LT.OR P3, PT, R0, 0x11, !P2 ;  /* 0x000000110000780c */ /* 0x000fcc0005761670 */
[----:B------:R-:W-:Y:S07]  /*a960*/  @P5 BRA `(.L_x_304) ;  /* 0x00000000000c5947 */ /* 0x000fee0003800000 */
[----:B------:R-:W0:Y:S02]  /*a970*/  LDG.E.U8 R16, desc[UR36][R152.64+0x8] ;  /* 0x0000082498107981 */ /* 0x000e24000c1e1100 */
[----:B0-----:R-:W-:-:S05]  /*a980*/  PRMT R3, R16, 0x8880, RZ ;  /* 0x0000888010037816 */ /* 0x001fca00000000ff */
[----:B------:R-:W-:-:S07]  /*a990*/  IMAD R2, R3, R18, RZ ;  /* 0x0000001203027224 */ /* 0x000fce00078e02ff */
.L_x_304:
[----:B------:R-:W-:Y:S05]  /*a9a0*/  BSYNC B1 ;  /* 0x0000000000017941 */ /* 0x000fea0003800000 */
.L_x_303:
[----:B0-----:R-:W-:Y:S01]  /*a9b0*/  @!P5 IMAD R3, R30, R17, R2 ;  /* 0x000000111e03d224 */ /* 0x001fe200078e0202 */
[----:B------:R-:W-:Y:S04]  /*a9c0*/  BSSY B1, `(.L_x_305) ;  /* 0x0000006000017945 */ /* 0x000fe80003800000 */
[----:B------:R0:W-:Y:S01]  /*a9d0*/  @!P5 STG.E.U8 desc[UR36][R8.64+0x8], R3 ;  /* 0x000008030800d986 */ /* 0x0001e2000c101124 */
[----:B------:R-:W-:Y:S05]  /*a9e0*/  @P4 BRA `(.L_x_306) ;  /* 0x00000000000c4947 */ /* 0x000fea0003800000 */
[----:B------:R-:W0:Y:S02]  /*a9f0*/  LDG.E.U8 R16, desc[UR36][R152.64+0x9] ;  /* 0x0000092498107981 */ /* 0x000e24000c1e1100 */
[----:B0-----:R-:W-:-:S05]  /*aa00*/  PRMT R3, R16, 0x8880, RZ ;  /* 0x0000888010037816 */ /* 0x001fca00000000ff */
[----:B------:R-:W-:-:S07]  /*aa10*/  IMAD R2, R3, R18, RZ ;  /* 0x0000001203027224 */ /* 0x000fce00078e02ff */
.L_x_306:
[----:B------:R-:W-:Y:S05]  /*aa20*/  BSYNC B1 ;  /* 0x0000000000017941 */ /* 0x000fea0003800000 */
.L_x_305:
[----:B------:R-:W-:Y:S01]  /*aa30*/  @!P4 IMAD R31, R31, R17, R2 ;  /* 0x000000111f1fc224 */ /* 0x000fe200078e0202 */
[----:B------:R-:W-:Y:S04]  /*aa40*/  BSSY B1, `(.L_x_307) ;  /* 0x0000006000017945 */ /* 0x000fe80003800000 */
[----:B------:R4:W-:Y:S01]  /*aa50*/  @!P4 STG.E.U8 desc[UR36][R8.64+0x9], R31 ;  /* 0x0000091f0800c986 */ /* 0x0009e2000c101124 */
[----:B------:R-:W-:Y:S05]  /*aa60*/  @P3 BRA `(.L_x_308) ;  /* 0x00000000000c3947 */ /* 0x000fea0003800000 */
[----:B------:R-:W0:Y:S02]  /*aa70*/  LDG.E.U8 R16, desc[UR36][R4.64+0x10] ;  /* 0x0000102404107981 */ /* 0x000e24000c1e1100 */
[----:B0-----:R-:W-:-:S05]  /*aa80*/  PRMT R3, R16, 0x8880, RZ ;  /* 0x0000888010037816 */ /* 0x001fca00000000ff */
[----:B------:R-:W-:-:S07]  /*aa90*/  IMAD R2, R3, R18, RZ ;  /* 0x0000001203027224 */ /* 0x000fce00078e02ff */
.L_x_308:
[----:B------:R-:W-:Y:S05]  /*aaa0*/  BSYNC B1 ;  /* 0x0000000000017941 */ /* 0x000fea0003800000 */
.L_x_307:
[----:B0-----:R-:W-:Y:S01]  /*aab0*/  @!P3 IMAD R3, R32, R17, R2 ;  /* 0x000000112003b224 */ /* 0x001fe200078e0202 */
[----:B------:R-:W-:Y:S04]  /*aac0*/  BSSY B1, `(.L_x_309) ;  /* 0x0000006000017945 */ /* 0x000fe80003800000 */
[----:B------:R0:W-:Y:S01]  /*aad0*/  @!P3 STG.E.U8 desc[UR36][R6.64+0x10], R3 ;  /* 0x000010030600b986 */ /* 0x0001e2000c101124 */
[----:B------:R-:W-:Y:S05]  /*aae0*/  @P1 BRA `(.L_x_310) ;  /* 0x00000000000c1947 */ /* 0x000fea0003800000 */
[----:B------:R-:W0:Y:S02]  /*aaf0*/  LDG.E.U8 R16, desc[UR36][R4.64+0x11] ;  /* 0x0000112404107981 */ /* 0x000e24000c1e1100 */
[----:B0-----:R-:W-:-:S05]  /*ab00*/  PRMT R3, R16, 0x8880, RZ ;  /* 0x0000888010037816 */ /* 0x001fca00000000ff */
[----:B------:R-:W-:-:S07]  /*ab10*/  IMAD R2, R3, R18, RZ ;  /* 0x0000001203027224 */ /* 0x000fce00078e02ff */
.L_x_310:
[----:B------:R-:W-:Y:S05]  /*ab20*/  BSYNC B1 ;  /* 0x0000000000017941 */ /* 0x000fea0003800000 */
.L_x_309:
        /* <DEDUP_REMOVED lines=11> */
.L_x_312:
[----:B------:R-:W-:Y:S05]  /*abe0*/  BSYNC B1 ;  /* 0x0000000000017941 */ /* 0x000fea0003800000 */
.L_x_311:
[----:B0-----:R-:W-:Y:S01]  /*abf0*/  @!P4 IMAD R3, R34, R17, R2 ;  /* 0x000000112203c224 */ /* 0x001fe200078e0202 */
[----:B------:R-:W-:Y:S04]  /*ac00*/  BSSY B1, `(.L_x_313) ;  /* 0x0000006000017945 */ /* 0x000fe80003800000 */
[----:B------:R0:W-:Y:S01]  /*ac10*/  @!P4 STG.E.U8 desc[UR36][R8.64+0x10], R3 ;  /* 0x000010030800c986 */ /* 0x0001e2000c101124 */
[----:B------:R-:W-:Y:S05]  /*ac20*/  @P3 BRA `(.L_x_314) ;  /* 0x00000000000c3947 */ /* 0x000fea0003800000 */
[----:B------:R-:W0:Y:S02]  /*ac30*/  LDG.E.U8 R16, desc[UR36][R152.64+0x11] ;  /* 0x0000112498107981 */ /* 0x000e24000c1e1100 */
[----:B0-----:R-:W-:-:S05]  /*ac40*/  PRMT R3, R16, 0x8880, RZ ;  /* 0x0000888010037816 */ /* 0x001fca00000000ff */
[----:B------:R-:W-:-:S07]  /*ac50*/  IMAD R2, R3, R18, RZ ;  /* 0x0000001203027224 */ /* 0x000fce00078e02ff */
.L_x_314:
[----:B------:R-:W-:Y:S05]  /*ac60*/  BSYNC B1 ;  /* 0x0000000000017941 */ /* 0x000fea0003800000 */
.L_x_313:
[----:B------:R-:W-:Y:S01]  /*ac70*/  @!P3 IMAD R35, R35, R17, R2 ;  /* 0x000000112323b224 */ /* 0x000fe200078e0202 */
[----:B------:R-:W-:Y:S04]  /*ac80*/  BSSY B1, `(.L_x_315) ;  /* 0x0000006000017945 */ /* 0x000fe80003800000 */
[----:B------:R0:W-:Y:S01]  /*ac90*/  @!P3 STG.E.U8 desc[UR36][R8.64+0x11], R35 ;  /* 0x000011230800b986 */ /* 0x0001e2000c101124 */
[----:B------:R-:W-:Y:S05]  /*aca0*/  @P5 BRA `(.L_x_316) ;  /* 0x00000000000c5947 */ /* 0x000fea0003800000 */
[----:B------:R-:W0:Y:S02]  /*acb0*/  LDG.E.U8 R16, desc[UR36][R4.64+0x18] ;  /* 0x0000182404107981 */ /* 0x000e24000c1e1100 */
[----:B0-----:R-:W-:-:S05]  /*acc0*/  PRMT R3, R16, 0x8880, RZ ;  /* 0x0000888010037816 */ /* 0x001fca00000000ff */
[----:B------:R-:W-:-:S07]  /*acd0*/  IMAD R2, R3, R18, RZ ;  /* 0x0000001203027224 */ /* 0x000fce00078e02ff */
.L_x_316:
[----:B------:R-:W-:Y:S05]  /*ace0*/  BSYNC B1 ;  /* 0x0000000000017941 */ /* 0x000fea0003800000 */
.L_x_315:
[----:B0-----:R-:W-:Y:S01]  /*acf0*/  @!P5 IMAD R3, R36, R17, R2 ;  /* 0x000000112403d224 */ /* 0x001fe200078e0202 */
[----:B------:R-:W-:Y:S04]  /*ad00*/  BSSY B1, `(.L_x_317) ;  /* 0x0000006000017945 */ /* 0x000fe80003800000 */
[----:B------:R0:W-:Y:S01]  /*ad10*/  @!P5 STG.E.U8 desc[UR36][R6.64+0x18], R3 ;  /* 0x000018030600d986 */ /* 0x0001e2000c101124 */
[----:B------:R-:W-:Y:S05]  /*ad20*/  @P1 BRA `(.L_x_318) ;  /* 0x00000000000c1947 */ /* 0x000fea0003800000 */
[----:B------:R-:W0:Y:S02]  /*ad30*/  LDG.E.U8 R16, desc[UR36][R4.64+0x19] ;  /* 0x0000192404107981 */ /* 0x000e24000c1e1100 */
[----:B0-----:R-:W-:-:S05]  /*ad40*/  PRMT R3, R16, 0x8880, RZ ;  /* 0x0000888010037816 */ /* 0x001fca00000000ff */
[----:B------:R-:W-:-:S07]  /*ad50*/  IMAD R2, R3, R18, RZ ;  /* 0x0000001203027224 */ /* 0x000fce00078e02ff */
.L_x_318:
[----:B------:R-:W-:Y:S05]  /*ad60*/  BSYNC B1 ;  /* 0x0000000000017941 */ /* 0x000fea0003800000 */
.L_x_317:
        /* <DEDUP_REMOVED lines=11> */
.L_x_320:
[----:B------:R-:W-:Y:S05]  /*ae20*/  BSYNC B1 ;  /* 0x0000000000017941 */ /* 0x000fea0003800000 */
.L_x_319:
[----:B0-----:R-:W-:Y:S01]  /*ae30*/  @!P4 IMAD R3, R38, R17, R2 ;  /* 0x000000112603c224 */ /* 0x001fe200078e0202 */
[----:B------:R-:W-:Y:S04]  /*ae40*/  BSSY B1, `(.L_x_321) ;  /* 0x0000006000017945 */ /* 0x000fe80003800000 */
[----:B------:R0:W-:Y:S01]  /*ae50*/  @!P4 STG.E.U8 desc[UR36][R8.64+0x18], R3 ;  /* 0x000018030800c986 */ /* 0x0001e2000c101124 */
[----:B------:R-:W-:Y:S05]  /*ae60*/  @P3 BRA `(.L_x_322) ;  /* 0x00000000000c3947 */ /* 0x000fea0003800000 */
[----:B------:R-:W0:Y:S02]  /*ae70*/  LDG.E.U8 R16, desc[UR36][R152.64+0x19] ;  /* 0x0000192498107981 */ /* 0x000e24000c1e1100 */
[----:B0-----:R-:W-:-:S05]  /*ae80*/  PRMT R3, R16, 0x8880, RZ ;  /* 0x0000888010037816 */ /* 0x001fca00000000ff */
[----:B------:R-:W-:-:S07]  /*ae90*/  IMAD R2, R3, R18, RZ ;  /* 0x0000001203027224 */ /* 0x000fce00078e02ff */
.L_x_322:
[----:B------:R-:W-:Y:S05]  /*aea0*/  BSYNC B1 ;  /* 0x0000000000017941 */ /* 0x000fea0003800000 */
.L_x_321:
[----:B------:R-:W-:Y:S01]  /*aeb0*/  @!P3 IMAD R39, R39, R17, R2 ;  /* 0x000000112727b224 */ /* 0x000fe200078e0202 */
[----:B------:R-:W-:Y:S04]  /*aec0*/  BSSY B1, `(.L_x_323) ;  /* 0x0000006000017945 */ /* 0x000fe80003800000 */
[----:B------:R0:W-:Y:S01]  /*aed0*/  @!P3 STG.E.U8 desc[UR36][R8.64+0x19], R39 ;  /* 0x000019270800b986 */ /* 0x0001e2000c101124 */
[----:B------:R-:W-:Y:S05]  /*aee0*/  @P5 BRA `(.L_x_324) ;  /* 0x00000000000c5947 */ /* 0x000fea0003800000 */
[----:B------:R-:W0:Y:S02]  /*aef0*/  LDG.E.U8 R16, desc[UR36][R4.64+0x20] ;  /* 0x0000202404107981 */ /* 0x000e24000c1e1100 */
[----:B0-----:R-:W-:-:S05]  /*af00*/  PRMT R3, R16, 0x8880, RZ ;  /* 0x0000888010037816 */ /* 0x001fca00000000ff */
[----:B------:R-:W-:-:S07]  /*af10*/  IMAD R2, R3, R18, RZ ;  /* 0x0000001203027224 */ /* 0x000fce00078e02ff */
.L_x_324:
[----:B------:R-:W-:Y:S05]  /*af20*/  BSYNC B1 ;  /* 0x0000000000017941 */ /* 0x000fea0003800000 */
.L_x_323:
[----:B0-----:R-:W-:Y:S01]  /*af30*/  @!P5 IMAD R3, R40, R17, R2 ;  /* 0x000000112803d224 */ /* 0x001fe200078e0202 */
[----:B------:R-:W-:Y:S04]  /*af40*/  BSSY B1, `(.L_x_325) ;  /* 0x0000006000017945 */ /* 0x000fe80003800000 */
[----:B------:R0:W-:Y:S01]  /*af50*/  @!P5 STG.E.U8 desc[UR36][R6.64+0x20], R3 ;  /* 0x000020030600d986 */ /* 0x0001e2000c101124 */
[----:B------:R-:W-:Y:S05]  /*af60*/  @P1 BRA `(.L_x_326) ;  /* 0x00000000000c1947 */ /* 0x000fea0003800000 */
[----:B------:R-:W0:Y:S02]  /*af70*/  LDG.E.U8 R16, desc[UR36][R4.64+0x21] ;  /* 0x0000212404107981 */ /* 0x000e24000c1e1100 */
[----:B0-----:R-:W-:-:S05]  /*af80*/  PRMT R3, R16, 0x8880, RZ ;  /* 0x0000888010037816 */ /* 0x001fca00000000ff */
[----:B------:R-:W-:-:S07]  /*af90*/  IMAD R2, R3, R18, RZ ;  /* 0x0000001203027224 */ /* 0x000fce00078e02ff */
.L_x_326:
[----:B------:R-:W-:Y:S05]  /*afa0*/  BSYNC B1 ;  /* 0x0000000000017941 */ /* 0x000fea0003800000 */
.L_x_325:
        /* <DEDUP_REMOVED lines=11> */
.L_x_328:
[----:B------:R-:W-:Y:S05]  /*b060*/  BSYNC B1 ;  /* 0x0000000000017941 */ /* 0x000fea0003800000 */
.L_x_327:
[----:B0-----:R-:W-:Y:S01]  /*b070*/  @!P4 IMAD R3, R42, R17, R2 ;  /* 0x000000112a03c224 */ /* 0x001fe200078e0202 */
[----:B------:R-:W-:Y:S04]  /*b080*/  BSSY B1, `(.L_x_329) ;  /* 0x0000006000017945 */ /* 0x000fe80003800000 */
[----:B------:R0:W-:Y:S01]  /*b090*/  @!P4 STG.E.U8 desc[UR36][R8.64+0x20], R3 ;  /* 0x000020030800c986 */ /* 0x0001e2000c101124 */
[----:B------:R-:W-:Y:S05]  /*b0a0*/  @P3 BRA `(.L_x_330) ;  /* 0x00000000000c3947 */ /* 0x000fea0003800000 */
[----:B------:R-:W0:Y:S02]  /*b0b0*/  LDG.E.U8 R16, desc[UR36][R152.64+0x21] ;  /* 0x0000212498107981 */ /* 0x000e24000c1e1100 */
[----:B0-----:R-:W-:-:S05]  /*b0c0*/  PRMT R3, R16, 0x8880, RZ ;  /* 0x0000888010037816 */ /* 0x001fca00000000ff */
[----:B------:R-:W-:-:S07]  /*b0d0*/  IMAD R2, R3, R18, RZ ;  /* 0x0000001203027224 */ /* 0x000fce00078e02ff */
.L_x_330:
[----:B------:R-:W-:Y:S05]  /*b0e0*/  BSYNC B1 ;  /* 0x0000000000017941 */ /* 0x000fea0003800000 */
.L_x_329:
[----:B------:R-:W-:Y:S01]  /*b0f0*/  @!P3 IMAD R43, R43, R17, R2 ;  /* 0x000000112b2bb224 */ /* 0x000fe200078e0202 */
[----:B------:R-:W-:Y:S04]  /*b100*/  BSSY B1, `(.L_x_331) ;  /* 0x0000006000017945 */ /* 0x000fe80003800000 */
[----:B------:R0:W-:Y:S01]  /*b110*/  @!P3 STG.E.U8 desc[UR36][R8.64+0x21], R43 ;  /* 0x0000212b0800b986 */ /* 0x0001e2000c101124 */
[----:B------:R-:W-:Y:S05]  /*b120*/  @P5 BRA `(.L_x_332) ;  /* 0x00000000000c5947 */ /* 0x000fea0003800000 */
[----:B------:R-:W0:Y:S02]  /*b130*/  LDG.E.U8 R16, desc[UR36][R4.64+0x28] ;  /* 0x0000282404107981 */ /* 0x000e24000c1e1100 */
[----:B0-----:R-:W-:-:S05]  /*b140*/  PRMT R3, R16, 0x8880, RZ ;  /* 0x0000888010037816 */ /* 0x001fca00000000ff */
[----:B------:R-:W-:-:S07]  /*b150*/  IMAD R2, R3, R18, RZ ;  /* 0x0000001203027224 */ /* 0x000fce00078e02ff */
.L_x_332:
[----:B------:R-:W-:Y:S05]  /*b160*/  BSYNC B1 ;  /* 0x0000000000017941 */ /* 0x000fea0003800000 */
.L_x_331:
[----:B0-----:R-:W-:Y:S01]  /*b170*/  @!P5 IMAD R3, R44, R17, R2 ;  /* 0x000000112c03d224 */ /* 0x001fe200078e0202 */
[----:B------:R-:W-:Y:S04]  /*b180*/  BSSY B1, `(.L_x_333) ;  /* 0x0000006000017945 */ /* 0x000fe80003800000 */
[----:B------:R0:W-:Y:S01]  /*b190*/  @!P5 STG.E.U8 desc[UR36][R6.64+0x28], R3 ;  /* 0x000028030600d986 */ /* 0x0001e2000c101124 */
[----:B------:R-:W-:Y:S05]  /*b1a0*/  @P1 BRA `(.L_x_334) ;  /* 0x00000000000c1947 */ /* 0x000fea0003800000 */
[----:B------:R-:W0:Y:S02]  /*b1b0*/  LDG.E.U8 R16, desc[UR36][R4.64+0x29] ;  /* 0x0000292404107981 */ /* 0x000e24000c1e1100 */
[----:B0-----:R-:W-:-:S05]  /*b1c0*/  PRMT R3, R16, 0x8880, RZ ;  /* 0x0000888010037816 */ /* 0x001fca00000000ff */
[----:B------:R-:W-:-:S07]  /*b1d0*/  IMAD R2, R3, R18, RZ ;  /* 0x0000001203027224 */ /* 0x000fce00078e02ff */
.L_x_334:
[----:B------:R-:W-:Y:S05]  /*b1e0*/  BSYNC B1 ;  /* 0x0000000000017941 */ /* 0x000fea0003800000 */
.L_x_333:
        /* <DEDUP_REMOVED lines=11> */
.L_x_336:
[----:B------:R-:W-:Y:S05]  /*b2a0*/  BSYNC B1 ;  /* 0x0000000000017941 */ /* 0x000fea0003800000 */
.L_x_335:
[----:B0-----:R-:W-:Y:S01]  /*b2b0*/  @!P4 IMAD R3, R46, R17, R2 ;  /* 0x000000112e03c224 */ /* 0x001fe200078e0202 */
[----:B------:R-:W-:Y:S04]  /*b2c0*/  BSSY B1, `(.L_x_337) ;  /* 0x0000006000017945 */ /* 0x000fe80003800000 */
[----:B------:R0:W-:Y:S01]  /*b2d0*/  @!P4 STG.E.U8 desc[UR36][R8.64+0x28], R3 ;  /* 0x000028030800c986 */ /* 0x0001e2000c101124 */
[----:B------:R-:W-:Y:S05]  /*b2e0*/  @P3 BRA `(.L_x_338) ;  /* 0x00000000000c3947 */ /* 0x000fea0003800000 */
[----:B------:R-:W0:Y:S02]  /*b2f0*/  LDG.E.U8 R16, desc[UR36][R152.64+0x29] ;  /* 0x0000292498107981 */ /* 0x000e24000c1e1100 */
[----:B0-----:R-:W-:-:S05]  /*b300*/  PRMT R3, R16, 0x8880, RZ ;  /* 0x0000888010037816 */ /* 0x001fca00000000ff */
[----:B------:R-:W-:-:S07]  /*b310*/  IMAD R2, R3, R18, RZ ;  /* 0x0000001203027224 */ /* 0x000fce00078e02ff */
.L_x_338:
[----:B------:R-:W-:Y:S05]  /*b320*/  BSYNC B1 ;  /* 0x0000000000017941 */ /* 0x000fea0003800000 */
.L_x_337:
[----:B------:R-:W-:Y:S01]  /*b330*/  @!P3 IMAD R47, R47, R17, R2 ;  /* 0x000000112f2fb224 */ /* 0x000fe200078e0202 */
[----:B------:R-:W-:Y:S04]  /*b340*/  BSSY B1, `(.L_x_339) ;  /* 0x0000006000017945 */ /* 0x000fe80003800000 */
[----:B------:R0:W-:Y:S01]  /*b350*/  @!P3 STG.E.U8 desc[UR36][R8.64+0x29], R47 ;  /* 0x0000292f0800b986 */ /* 0x0001e2000c101124 */
[----:B------:R-:W-:Y:S05]  /*b360*/  @P5 BRA `(.L_x_340) ;  /* 0x00000000000c5947 */ /* 0x000fea0003800000 */
[----:B------:R-:W0:Y:S02]  /*b370*/  LDG.E.U8 R16, desc[UR36][R4.64+0x30] ;  /* 0x0000302404107981 */ /* 0x000e24000c1e1100 */
[----:B0-----:R-:W-:-:S05]  /*b380*/  PRMT R3, R16, 0x8880, RZ ;  /* 0x0000888010037816 */ /* 0x001fca00000000ff */
[----:B------:R-:W-:-:S07]  /*b390*/  IMAD R2, R3, R18, RZ ;  /* 0x0000001203027224 */ /* 0x000fce00078e02ff */
.L_x_340:
[----:B------:R-:W-:Y:S05]  /*b3a0*/  BSYNC B1 ;  /* 0x0000000000017941 */ /* 0x000fea0003800000 */
.L_x_339:
[----:B0-----:R-:W-:Y:S01]  /*b3b0*/  @!P5 IMAD R3, R48, R17, R2 ;  /* 0x000000113003d224 */ /* 0x001fe200078e0202 */
[----:B------:R-:W-:Y:S04]  /*b3c0*/  BSSY B1, `(.L_x_341) ;  /* 0x0000006000017945 */ /* 0x000fe80003800000 */
[----:B------:R0:W-:Y:S01]  /*b3d0*/  @!P5 STG.E.U8 desc[UR36][R6.64+0x30], R3 ;  /* 0x000030030600d986 */ /* 0x0001e2000c101124 */
[----:B------:R-:W-:Y:S05]  /*b3e0*/  @P1 BRA `(.L_x_342) ;  /* 0x00000000000c1947 */ /* 0x000fea0003800000 */
[----:B------:R-:W0:Y:S02]  /*b3f0*/  LDG.E.U8 R16, desc[UR36][R4.64+0x31] ;  /* 0x0000312404107981 */ /* 0x000e24000c1e1100 */
[----:B0-----:R-:W-:-:S05]  /*b400*/  PRMT R3, R16, 0x8880, RZ ;  /* 0x0000888010037816 */ /* 0x001fca00000000ff */
[----:B------:R-:W-:-:S07]  /*b410*/  IMAD R2, R3, R18, RZ ;  /* 0x0000001203027224 */ /* 0x000fce00078e02ff */
.L_x_342:
[----:B------:R-:W-:Y:S05]  /*b420*/  BSYNC B1 ;  /* 0x0000000000017941 */ /* 0x000fea0003800000 */
.L_x_341:
        /* <DEDUP_REMOVED lines=11> */
.L_x_344:
[----:B------:R-:W-:Y:S05]  /*b4e0*/  BSYNC B1 ;  /* 0x0000000000017941 */ /* 0x000fea0003800000 */
.L_x_343:
[----:B0-----:R-:W-:Y:S01]  /*b4f0*/  @!P4 IMAD R3, R50, R17, R2 ;  /* 0x000000113203c224 */ /* 0x001fe200078e0202 */
[----:B------:R-:W-:Y:S04]  /*b500*/  BSSY B1, `(.L_x_345) ;  /* 0x0000006000017945 */ /* 0x000fe80003800000 */
[----:B------:R0:W-:Y:S01]  /*b510*/  @!P4 STG.E.U8 desc[UR36][R8.64+0x30], R3 ;  /* 0x000030030800c986 */ /* 0x0001e2000c101124 */
[----:B------:R-:W-:Y:S05]  /*b520*/  @P3 BRA `(.L_x_346) ;  /* 0x00000000000c3947 */ /* 0x000fea0003800000 */
[----:B------:R-:W0:Y:S02]  /*b530*/  LDG.E.U8 R16, desc[UR36][R152.64+0x31] ;  /* 0x0000312498107981 */ /* 0x000e24000c1e1100 */
[----:B0-----:R-:W-:-:S05]  /*b540*/  PRMT R3, R16, 0x8880, RZ ;  /* 0x0000888010037816 */ /* 0x001fca00000000ff */
[----:B------:R-:W-:-:S07]  /*b550*/  IMAD R2, R3, R18, RZ ;  /* 0x0000001203027224 */ /* 0x000fce00078e02ff */
.L_x_346:
[----:B------:R-:W-:Y:S05]  /*b560*/  BSYNC B1 ;  /* 0x0000000000017941 */ /* 0x000fea0003800000 */
.L_x_345:
[----:B------:R-:W-:Y:S01]  /*b570*/  @!P3 IMAD R51, R51, R17, R2 ;  /* 0x000000113333b224 */ /* 0x000fe200078e0202 */
[----:B------:R-:W-:Y:S04]  /*b580*/  BSSY B1, `(.L_x_347) ;  /* 0x0000006000017945 */ /* 0x000fe80003800000 */
[----:B------:R0:W-:Y:S01]  /*b590*/  @!P3 STG.E.U8 desc[UR36][R8.64+0x31], R51 ;  /* 0x000031330800b986 */ /* 0x0001e2000c101124 */
[----:B------:R-:W-:Y:S05]  /*b5a0*/  @P5 BRA `(.L_x_348) ;  /* 0x00000000000c5947 */ /* 0x000fea0003800000 */
[----:B------:R-:W0:Y:S02]  /*b5b0*/  LDG.E.U8 R16, desc[UR36][R4.64+0x38] ;  /* 0x0000382404107981 */ /* 0x000e24000c1e1100 */
[----:B0-----:R-:W-:-:S05]  /*b5c0*/  PRMT R3, R16, 0x8880, RZ ;  /* 0x0000888010037816 */ /* 0x001fca00000000ff */
[----:B------:R-:W-:-:S07]  /*b5d0*/  IMAD R2, R3, R18, RZ ;  /* 0x0000001203027224 */ /* 0x000fce00078e02ff */
.L_x_348:
[----:B------:R-:W-:Y:S05]  /*b5e0*/  BSYNC B1 ;  /* 0x0000000000017941 */ /* 0x000fea0003800000 */
.L_x_347:
[----:B0-----:R-:W-:Y:S01]  /*b5f0*/  @!P5 IMAD R3, R52, R17, R2 ;  /* 0x000000113403d224 */ /* 0x001fe200078e0202 */
[----:B------:R-:W-:Y:S04]  /*b600*/  BSSY B1, `(.L_x_349) ;  /* 0x0000006000017945 */ /* 0x000fe80003800000 */
[----:B------:R0:W-:Y:S01]  /*b610*/  @!P5 STG.E.U8 desc[UR36][R6.64+0x38], R3 ;  /* 0x000038030600d986 */ /* 0x0001e2000c101124 */
[----:B------:R-:W-:Y:S05]  /*b620*/  @P1 BRA `(.L_x_350) ;  /* 0x00000000000c1947 */ /* 0x000fea0003800000 */
[----:B------:R-:W0:Y:S02]  /*b630*/  LDG.E.U8 R16, desc[UR36][R4.64+0x39] ;  /* 0x0000392404107981 */ /* 0x000e24000c1e1100 */
[----:B0-----:R-:W-:-:S05]  /*b640*/  PRMT R3, R16, 0x8880, RZ ;  /* 0x0000888010037816 */ /* 0x001fca00000000ff */
[----:B------:R-:W-:-:S07]  /*b650*/  IMAD R2, R3, R18, RZ ;  /* 0x0000001203027224 */ /* 0x000fce00078e02ff */
.L_x_350:
[----:B------:R-:W-:Y:S05]  /*b660*/  BSYNC B1 ;  /* 0x0000000000017941 */ /* 0x000fea0003800000 */
.L_x_349:
        /* <DEDUP_REMOVED lines=11> */
.L_x_352:
[----:B------:R-:W-:Y:S05]  /*b720*/  BSYNC B1 ;  /* 0x0000000000017941 */ /* 0x000fea0003800000 */
.L_x_351:
[----:B0-----:R-:W-:Y:S01]  /*b730*/  @!P4 IMAD R3, R54, R17, R2 ;  /* 0x000000113603c224 */ /* 0x001fe200078e0202 */
[----:B------:R-:W-:Y:S04]  /*b740*/  BSSY B1, `(.L_x_353) ;  /* 0x0000006000017945 */ /* 0x000fe80003800000 */
[----:B------:R0:W-:Y:S01]  /*b750*/  @!P4 STG.E.U8 desc[UR36][R8.64+0x38], R3 ;  /* 0x000038030800c986 */ /* 0x0001e2000c101124 */
[----:B------:R-:W-:Y:S05]  /*b760*/  @P3 BRA `(.L_x_354) ;  /* 0x00000000000c3947 */ /* 0x000fea0003800000 */
[----:B------:R-:W0:Y:S02]  /*b770*/  LDG.E.U8 R16, desc[UR36][R152.64+0x39] ;  /* 0x0000392498107981 */ /* 0x000e24000c1e1100 */
[----:B0-----:R-:W-:-:S05]  /*b780*/  PRMT R3, R16, 0x8880, RZ ;  /* 0x0000888010037816 */ /* 0x001fca00000000ff */
[----:B------:R-:W-:-:S07]  /*b790*/  IMAD R2, R3, R18, RZ ;  /* 0x0000001203027224 */ /* 0x000fce00078e02ff */
.L_x_354:
[----:B------:R-:W-:Y:S05]  /*b7a0*/  BSYNC B1 ;  /* 0x0000000000017941 */ /* 0x000fea0003800000 */
.L_x_353:
[----:B------:R-:W-:Y:S01]  /*b7b0*/  @!P3 IMAD R55, R55, R17, R2 ;  /* 0x000000113737b224 */ /* 0x000fe200078e0202 */
[----:B------:R-:W-:Y:S04]  /*b7c0*/  BSSY B1, `(.L_x_355) ;  /* 0x0000006000017945 */ /* 0x000fe80003800000 */
[----:B------:R0:W-:Y:S01]  /*b7d0*/  @!P3 STG.E.U8 desc[UR36][R8.64+0x39], R55 ;  /* 0x000039370800b986 */ /* 0x0001e2000c101124 */
[----:B------:R-:W-:Y:S05]  /*b7e0*/  @P5 BRA `(.L_x_356) ;  /* 0x00000000000c5947 */ /* 0x000fea0003800000 */
[----:B------:R-:W0:Y:S02]  /*b7f0*/  LDG.E.U8 R16, desc[UR36][R4.64+0x40] ;  /* 0x0000402404107981 */ /* 0x000e24000c1e1100 */
[----:B0-----:R-:W-:-:S05]  /*b800*/  PRMT R3, R16, 0x8880, RZ ;  /* 0x0000888010037816 */ /* 0x001fca00000000ff */
[----:B------:R-:W-:-:S07]  /*b810*/  IMAD R2, R3, R18, RZ ;  /* 0x0000001203027224 */ /* 0x000fce00078e02ff */
.L_x_356:
[----:B------:R-:W-:Y:S05]  /*b820*/  BSYNC B1 ;  /* 0x0000000000017941 */ /* 0x000fea0003800000 */
.L_x_355:
[----:B0-----:R-:W-:Y:S01]  /*b830*/  @!P5 IMAD R3, R56, R17, R2 ;  /* 0x000000113803d224 */ /* 0x001fe200078e0202 */
[----:B------:R-:W-:Y:S04]  /*b840*/  BSSY B1, `(.L_x_357) ;  /* 0x0000006000017945 */ /* 0x000fe80003800000 */
[----:B------:R0:W-:Y:S01]  /*b850*/  @!P5 STG.E.U8 desc[UR36][R6.64+0x40], R3 ;  /* 0x000040030600d986 */ /* 0x0001e2000c101124 */
[----:B------:R-:W-:Y:S05]  /*b860*/  @P1 BRA `(.L_x_358) ;  /* 0x00000000000c1947 */ /* 0x000fea0003800000 */
[----:B------:R-:W0:Y:S02]  /*b870*/  LDG.E.U8 R16, desc[UR36][R4.64+0x41] ;  /* 0x0000412404107981 */ /* 0x000e24000c1e1100 */
[----:B0-----:R-:W-:-:S05]  /*b880*/  PRMT R3, R16, 0x8880, RZ ;  /* 0x0000888010037816 */ /* 0x001fca00000000ff */
[----:B------:R-:W-:-:S07]  /*b890*/  IMAD R2, R3, R18, RZ ;  /* 0x0000001203027224 */ /* 0x000fce00078e02ff */
.L_x_358:
[----:B------:R-:W-:Y:S05]  /*b8a0*/  BSYNC B1 ;  /* 0x0000000000017941 */ /* 0x000fea0003800000 */
.L_x_357:
        /* <DEDUP_REMOVED lines=11> */
.L_x_360:
[----:B------:R-:W-:Y:S05]  /*b960*/  BSYNC B1 ;  /* 0x0000000000017941 */ /* 0x000fea0003800000 */
.L_x_359:
[----:B0-----:R-:W-:Y:S01]  /*b970*/  @!P4 IMAD R3, R58, R17, R2 ;  /* 0x000000113a03c224 */ /* 0x001fe200078e0202 */
[----:B------:R-:W-:Y:S04]  /*b980*/  BSSY B1, `(.L_x_361) ;  /* 0x0000006000017945 */ /* 0x000fe80003800000 */
[----:B------:R0:W-:Y:S01]  /*b990*/  @!P4 STG.E.U8 desc[UR36][R8.64+0x40], R3 ;  /* 0x000040030800c986 */ /* 0x0001e2000c101124 */
[----:B------:R-:W-:Y:S05]  /*b9a0*/  @P3 BRA `(.L_x_362) ;  /* 0x00000000000c3947 */ /* 0x000fea0003800000 */
[----:B------:R-:W0:Y:S02]  /*b9b0*/  LDG.E.U8 R16, desc[UR36][R152.64+0x41] ;  /* 0x0000412498107981 */ /* 0x000e24000c1e1100 */
[----:B0-----:R-:W-:-:S05]  /*b9c0*/  PRMT R3, R16, 0x8880, RZ ;  /* 0x0000888010037816 */ /* 0x001fca00000000ff */
[----:B------:R-:W-:-:S07]  /*b9d0*/  IMAD R2, R3, R18, RZ ;  /* 0x0000001203027224 */ /* 0x000fce00078e02ff */
.L_x_362:
[----:B------:R-:W-:Y:S05]  /*b9e0*/  BSYNC B1 ;  /* 0x0000000000017941 */ /* 0x000fea0003800000 */
.L_x_361:
[----:B------:R-:W-:Y:S01]  /*b9f0*/  @!P3 IMAD R59, R59, R17, R2 ;  /* 0x000000113b3bb224 */ /* 0x000fe200078e0202 */
[----:B------:R-:W-:Y:S04]  /*ba00*/  BSSY B1, `(.L_x_363) ;  /* 0x0000006000017945 */ /* 0x000fe80003800000 */
[----:B------:R0:W-:Y:S01]  /*ba10*/  @!P3 STG.E.U8 desc[UR36][R8.64+0x41], R59 ;  /* 0x0000413b0800b986 */ /* 0x0001e2000c101124 */
[----:B------:R-:W-:Y:S05]  /*ba20*/  @P5 BRA `(.L_x_364) ;  /* 0x00000000000c5947 */ /* 0x000fea0003800000 */
[----:B------:R-:W0:Y:S02]  /*ba30*/  LDG.E.U8 R16, desc[UR36][R4.64+0x48] ;  /* 0x0000482404107981 */ /* 0x000e24000c1e1100 */
[----:B0-----:R-:W-:-:S05]  /*ba40*/  PRMT R3, R16, 0x8880, RZ ;  /* 0x0000888010037816 */ /* 0x001fca00000000ff */
[----:B------:R-:W-:-:S07]  /*ba50*/  IMAD R2, R3, R18, RZ ;  /* 0x0000001203027224 */ /* 0x000fce00078e02ff */
.L_x_364:
[----:B------:R-:W-:Y:S05]  /*ba60*/  BSYNC B1 ;  /* 0x0000000000017941 */ /* 0x000fea0003800000 */
.L_x_363:
[----:B0-----:R-:W-:Y:S01]  /*ba70*/  @!P5 IMAD R3, R60, R17, R2 ;  /* 0x000000113c03d224 */ /* 0x001fe200078e0202 */
[----:B------:R-:W-:Y:S04]  /*ba80*/  BSSY B1, `(.L_x_365) ;  /* 0x0000006000017945 */ /* 0x000fe80003800000 */
[----:B------:R0:W-:Y:S01]  /*ba90*/  @!P5 STG.E.U8 desc[UR36][R6.64+0x48], R3 ;  /* 0x000048030600d986 */ /* 0x0001e2000c101124 */
[----:B------:R-:W-:Y:S05]  /*baa0*/  @P1 BRA `(.L_x_366) ;  /* 0x00000000000c1947 */ /* 0x000fea0003800000 */
[----:B------:R-:W0:Y:S02]  /*bab0*/  LDG.E.U8 R16, desc[UR36][R4.64+0x49] ;  /* 0x0000492404107981 */ /* 0x000e24000c1e1100 */
[----:B0-----:R-:W-:-:S05]  /*bac0*/  PRMT R3, R16, 0x8880, RZ ;  /* 0x0000888010037816 */ /* 0x001fca00000000ff */
[----:B------:R-:W-:-:S07]  /*bad0*/  IMAD R2, R3, R18, RZ ;  /* 0x0000001203027224 */ /* 0x000fce00078e02ff */
.L_x_366:
[----:B------:R-:W-:Y:S05]  /*bae0*/  BSYNC B1 ;  /* 0x0000000000017941 */ /* 0x000fea0003800000 */
.L_x_365:
        /* <DEDUP_REMOVED lines=11> */
.L_x_368:
[----:B------:R-:W-:Y:S05]  /*bba0*/  BSYNC B1 ;  /* 0x0000000000017941 */ /* 0x000fea0003800000 */
.L_x_367:
[----:B0-----:R-:W-:Y:S01]  /*bbb0*/  @!P4 IMAD R3, R62, R17, R2 ;  /* 0x000000113e03c224 */ /* 0x001fe200078e0202 */
[----:B------:R-:W-:Y:S04]  /*bbc0*/  BSSY B1, `(.L_x_369) ;  /* 0x0000006000017945 */ /* 0x000fe80003800000 */
[----:B------:R0:W-:Y:S01]  /*bbd0*/  @!P4 STG.E.U8 desc[UR36][R8.64+0x48], R3 ;  /* 0x000048030800c986 */ /* 0x0001e2000c101124 */
[----:B------:R-:W-:Y:S05]  /*bbe0*/  @P3 BRA `(.L_x_370) ;  /* 0x00000000000c3947 */ /* 0x000fea0003800000 */
[----:B------:R-:W0:Y:S02]  /*bbf0*/  LDG.E.U8 R16, desc[UR36][R152.64+0x49] ;  /* 0x0000492498107981 */ /* 0x000e24000c1e1100 */
[----:B0-----:R-:W-:-:S05]  /*bc00*/  PRMT R3, R16, 0x8880, RZ ;  /* 0x0000888010037816 */ /* 0x001fca00000000ff */
[----:B------:R-:W-:-:S07]  /*bc10*/  IMAD R2, R3, R18, RZ ;  /* 0x0000001203027224 */ /* 0x000fce00078e02ff */
.L_x_370:
[----:B------:R-:W-:Y:S05]  /*bc20*/  BSYNC B1 ;  /* 0x0000000000017941 */ /* 0x000fea0003800000 */
.L_x_369:
[----:B------:R-:W-:Y:S01]  /*bc30*/  @!P3 IMAD R63, R63, R17, R2 ;  /* 0x000000113f3fb224 */ /* 0x000fe200078e0202 */
[----:B------:R-:W-:Y:S04]  /*bc40*/  BSSY B1, `(.L_x_371) ;  /* 0x0000006000017945 */ /* 0x000fe80003800000 */
[----:B------:R0:W-:Y:S01]  /*bc50*/  @!P3 STG.E.U8 desc[UR36][R8.64+0x49], R63 ;  /* 0x0000493f0800b986 */ /* 0x0001e2000c101124 */
[----:B------:R-:W-:Y:S05]  /*bc60*/  @P5 BRA `(.L_x_372) ;  /* 0x00000000000c5947 */ /* 0x000fea0003800000 */
[----:B------:R-:W0:Y:S02]  /*bc70*/  LDG.E.U8 R16, desc[UR36][R4.64+0x50] ;  /* 0x0000502404107981 */ /* 0x000e24000c1e1100 */
[----:B0-----:R-:W-:-:S05]  /*bc80*/  PRMT R3, R16, 0x8880, RZ ;  /* 0x0000888010037816 */ /* 0x001fca00000000ff */
[----:B------:R-:W-:-:S07]  /*bc90*/  IMAD R2, R3, R18, RZ ;  /* 0x0000001203027224 */ /* 0x000fce00078e02ff */
.L_x_372:
[----:B------:R-:W-:Y:S05]  /*bca0*/  BSYNC B1 ;  /* 0x0000000000017941 */ /* 0x000fea0003800000 */
.L_x_371:
[----:B0-----:R-:W-:Y:S01]  /*bcb0*/  @!P5 IMAD R3, R64, R17, R2 ;  /* 0x000000114003d224 */ /* 0x001fe200078e0202 */
[----:B------:R-:W-:Y:S04]  /*bcc0*/  BSSY B1, `(.L_x_373) ;  /* 0x0000006000017945 */ /* 0x000fe80003800000 */
[----:B------:R0:W-:Y:S01]  /*bcd0*/  @!P5 STG.E.U8 desc[UR36][R6.64+0x50], R3 ;  /* 0x000050030600d986 */ /* 0x0001e2000c101124 */
[----:B------:R-:W-:Y:S05]  /*bce0*/  @P1 BRA `(.L_x_374) ;  /* 0x00000000000c1947 */ /* 0x000fea0003800000 */
[----:B------:R-:W0:Y:S02]  /*bcf0*/  LDG.E.U8 R16, desc[UR36][R4.64+0x51] ;  /* 0x0000512404107981 */ /* 0x000e24000c1e1100 */
[----:B0-----:R-:W-:-:S05]  /*bd00*/  PRMT R3, R16, 0x8880, RZ ;  /* 0x0000888010037816 */ /* 0x001fca00000000ff */
[----:B------:R-:W-:-:S07]  /*bd10*/  IMAD R2, R3, R18, RZ ;  /* 0x0000001203027224 */ /* 0x000fce00078e02ff */
.L_x_374:
[----:B------:R-:W-:Y:S05]  /*bd20*/  BSYNC B1 ;  /* 0x0000000000017941 */ /* 0x000fea0003800000 */
.L_x_373:
        /* <DEDUP_REMOVED lines=11> */
.L_x_376:
[----:B------:R-:W-:Y:S05]  /*bde0*/  BSYNC B1 ;  /* 0x0000000000017941 */ /* 0x000fea0003800000 */
.L_x_375:
[----:B0-----:R-:W-:Y:S01]  /*bdf0*/  @!P4 IMAD R3, R66, R17, R2 ;  /* 0x000000114203c224 */ /* 0x001fe200078e0202 */
[----:B------:R-:W-:Y:S04]  /*be00*/  BSSY B1, `(.L_x_377) ;  /* 0x0000006000017945 */ /* 0x000fe80003800000 */
[----:B------:R0:W-:Y:S01]  /*be10*/  @!P4 STG.E.U8 desc[UR36][R8.64+0x50], R3 ;  /* 0x000050030800c986 */ /* 0x0001e2000c101124 */
[----:B------:R-:W-:Y:S05]  /*be20*/  @P3 BRA `(.L_x_378) ;  /* 0x00000000000c3947 */ /* 0x000fea0003800000 */
[----:B------:R-:W0:Y:S02]  /*be30*/  LDG.E.U8 R16, desc[UR36][R152.64+0x51] ;  /* 0x0000512498107981 */ /* 0x000e24000c1e1100 */
[----:B0-----:R-:W-:-:S05]  /*be40*/  PRMT R3, R16, 0x8880, RZ ;  /* 0x0000888010037816 */ /* 0x001fca00000000ff */
[----:B------:R-:W-:-:S07]  /*be50*/  IMAD R2, R3, R18, RZ ;  /* 0x0000001203027224 */ /* 0x000fce00078e02ff */
.L_x_378:
[----:B------:R-:W-:Y:S05]  /*be60*/  BSYNC B1 ;  /* 0x0000000000017941 */ /* 0x000fea0003800000 */
.L_x_377:
[----:B------:R-:W-:Y:S01]  /*be70*/  @!P3 IMAD R67, R67, R17, R2 ;  /* 0x000000114343b224 */ /* 0x000fe200078e0202 */
[----:B------:R-:W-:Y:S04]  /*be80*/  BSSY B1, `(.L_x_379) ;  /* 0x0000006000017945 */ /* 0x000fe80003800000 */
[----:B------:R0:W-:Y:S01]  /*be90*/  @!P3 STG.E.U8 desc[UR36][R8.64+0x51], R67 ;  /* 0x000051430800b986 */ /* 0x0001e2000c101124 */
[----:B------:R-:W-:Y:S05]  /*bea0*/  @P5 BRA `(.L_x_380) ;  /* 0x00000000000c5947 */ /* 0x000fea0003800000 */
[----:B------:R-:W0:Y:S02]  /*beb0*/  LDG.E.U8 R16, desc[UR36][R4.64+0x58] ;  /* 0x0000582404107981 */ /* 0x000e24000c1e1100 */
[----:B0-----:R-:W-:-:S05]  /*bec0*/  PRMT R3, R16, 0x8880, RZ ;  /* 0x0000888010037816 */ /* 0x001fca00000000ff */
[----:B------:R-:W-:-:S07]  /*bed0*/  IMAD R2, R3, R18, RZ ;  /* 0x0000001203027224 */ /* 0x000fce00078e02ff */
.L_x_380:
[----:B------:R-:W-:Y:S05]  /*bee0*/  BSYNC B1 ;  /* 0x0000000000017941 */ /* 0x000fea0003800000 */
.L_x_379:
[----:B0-----:R-:W-:Y:S01]  /*bef0*/  @!P5 IMAD R3, R68, R17, R2 ;  /* 0x000000114403d224 */ /* 0x001fe200078e0202 */
[----:B------:R-:W-:Y:S04]  /*bf00*/  BSSY B1, `(.L_x_381) ;  /* 0x0000006000017945 */ /* 0x000fe80003800000 */
[----:B------:R0:W-:Y:S01]  /*bf10*/  @!P5 STG.E.U8 desc[UR36][R6.64+0x58], R3 ;  /* 0x000058030600d986 */ /* 0x0001e2000c101124 */
[----:B------:R-:W-:Y:S05]  /*bf20*/  @P1 BRA `(.L_x_382) ;  /* 0x00000000000c1947 */ /* 0x000fea0003800000 */
[----:B------:R-:W0:Y:S02]  /*bf30*/  LDG.E.U8 R16, desc[UR36][R4.64+0x59] ;  /* 0x0000592404107981 */ /* 0x000e24000c1e1100 */
[----:B0-----:R-:W-:-:S05]  /*bf40*/  PRMT R3, R16, 0x8880, RZ ;  /* 0x0000888010037816 */ /* 0x001fca00000000ff */
[----:B------:R-:W-:-:S07]  /*bf50*/  IMAD R2, R3, R18, RZ ;  /* 0x0000001203027224 */ /* 0x000fce00078e02ff */
.L_x_382:
[----:B------:R-:W-:Y:S05]  /*bf60*/  BSYNC B1 ;  /* 0x0000000000017941 */ /* 0x000fea0003800000 */
.L_x_381:
        /* <DEDUP_REMOVED lines=11> */
.L_x_384:
[----:B------:R-:W-:Y:S05]  /*c020*/  BSYNC B1 ;  /* 0x0000000000017941 */ /* 0x000fea0003800000 */
.L_x_383:
[----:B0-----:R-:W-:Y:S01]  /*c030*/  @!P4 IMAD R3, R70, R17, R2 ;  /* 0x000000114603c224 */ /* 0x001fe200078e0202 */
[----:B------:R-:W-:Y:S04]  /*c040*/  BSSY B1, `(.L_x_385) ;  /* 0x0000006000017945 */ /* 0x000fe80003800000 */
[----:B------:R0:W-:Y:S01]  /*c050*/  @!P4 STG.E.U8 desc[UR36][R8.64+0x58], R3 ;  /* 0x000058030800c986 */ /* 0x0001e2000c101124 */
[----:B------:R-:W-:Y:S05]  /*c060*/  @P3 BRA `(.L_x_386) ;  /* 0x00000000000c3947 */ /* 0x000fea0003800000 */
[----:B------:R-:W0:Y:S02]  /*c070*/  LDG.E.U8 R16, desc[UR36][R152.64+0x59] ;  /* 0x0000592498107981 */ /* 0x000e24000c1e1100 */
[----:B0-----:R-:W-:-:S05]  /*c080*/  PRMT R3, R16, 0x8880, RZ ;  /* 0x0000888010037816 */ /* 0x001fca00000000ff */
[----:B------:R-:W-:-:S07]  /*c090*/  IMAD R2, R3, R18, RZ ;  /* 0x0000001203027224 */ /* 0x000fce00078e02ff */
.L_x_386:
[----:B------:R-:W-:Y:S05]  /*c0a0*/  BSYNC B1 ;  /* 0x0000000000017941 */ /* 0x000fea0003800000 */
.L_x_385:
[----:B------:R-:W-:Y:S01]  /*c0b0*/  @!P3 IMAD R71, R71, R17, R2 ;  /* 0x000000114747b224 */ /* 0x000fe200078e0202 */
[----:B------:R-:W-:Y:S04]  /*c0c0*/  BSSY B1, `(.L_x_387) ;  /* 0x0000006000017945 */ /* 0x000fe80003800000 */
[----:B------:R0:W-:Y:S01]  /*c0d0*/  @!P3 STG.E.U8 desc[UR36][R8.64+0x59], R71 ;  /* 0x000059470800b986 */ /* 0x0001e2000c101124 */
[----:B------:R-:W-:Y:S05]  /*c0e0*/  @P5 BRA `(.L_x_388) ;  /* 0x00000000000c5947 */ /* 0x000fea0003800000 */
[----:B------:R-:W0:Y:S02]  /*c0f0*/  LDG.E.U8 R16, desc[UR36][R4.64+0x60] ;  /* 0x0000602404107981 */ /* 0x000e24000c1e1100 */
[----:B0-----:R-:W-:-:S05]  /*c100*/  PRMT R3, R16, 0x8880, RZ ;  /* 0x0000888010037816 */ /* 0x001fca00000000ff */
[----:B------:R-:W-:-:S07]  /*c110*/  IMAD R2, R3, R18, RZ ;  /* 0x0000001203027224 */ /* 0x000fce00078e02ff */
.L_x_388:
[----:B------:R-:W-:Y:S05]  /*c120*/  BSYNC B1 ;  /* 0x0000000000017941 */ /* 0x000fea0003800000 */
.L_x_387:
[----:B0-----:R-:W-:Y:S01]  /*c130*/  @!P5 IMAD R3, R72, R17, R2 ;  /* 0x000000114803d224 */ /* 0x001fe200078e0202 */
[----:B------:R-:W-:Y:S04]  /*c140*/  BSSY B1, `(.L_x_389) ;  /* 0x0000006000017945 */ /* 0x000fe80003800000 */
[----:B------:R0:W-:Y:S01]  /*c150*/  @!P5 STG.E.U8 desc[UR36][R6.64+0x60], R3 ;  /* 0x000060030600d986 */ /* 0x0001e2000c101124 */
[----:B------:R-:W-:Y:S05]  /*c160*/  @P1 BRA `(.L_x_390) ;  /* 0x00000000000c1947 */ /* 0x000fea0003800000 */
[----:B------:R-:W0:Y:S02]  /*c170*/  LDG.E.U8 R16, desc[UR36][R4.64+0x61] ;  /* 0x0000612404107981 */ /* 0x000e24000c1e1100 */
[----:B0-----:R-:W-:-:S05]  /*c180*/  PRMT R3, R16, 0x8880, RZ ;  /* 0x0000888010037816 */ /* 0x001fca00000000ff */
[----:B------:R-:W-:-:S07]  /*c190*/  IMAD R2, R3, R18, RZ ;  /* 0x0000001203027224 */ /* 0x000fce00078e02ff */
.L_x_390:
[----:B------:R-:W-:Y:S05]  /*c1a0*/  BSYNC B1 ;  /* 0x0000000000017941 */ /* 0x000fea0003800000 */
.L_x_389:
        /* <DEDUP_REMOVED lines=11> */
.L_x_392:
[----:B------:R-:W-:Y:S05]  /*c260*/  BSYNC B1 ;  /* 0x0000000000017941 */ /* 0x000fea0003800000 */
.L_x_391:
[----:B0-----:R-:W-:Y:S01]  /*c270*/  @!P4 IMAD R3, R74, R17, R2 ;  /* 0x000000114a03c224 */ /* 0x001fe200078e0202 */
[----:B------:R-:W-:Y:S04]  /*c280*/  BSSY B1, `(.L_x_393) ;  /* 0x0000006000017945 */ /* 0x000fe80003800000 */
[----:B------:R0:W-:Y:S01]  /*c290*/  @!P4 STG.E.U8 desc[UR36][R8.64+0x60], R3 ;  /* 0x000060030800c986 */ /* 0x0001e2000c101124 */
[----:B------:R-:W-:Y:S05]  /*c2a0*/  @P3 BRA `(.L_x_394) ;  /* 0x00000000000c3947 */ /* 0x000fea0003800000 */
[----:B------:R-:W0:Y:S02]  /*c2b0*/  LDG.E.U8 R16, desc[UR36][R152.64+0x61] ;  /* 0x0000612498107981 */ /* 0x000e24000c1e1100 */
[----:B0-----:R-:W-:-:S05]  /*c2c0*/  PRMT R3, R16, 0x8880, RZ ;  /* 0x0000888010037816 */ /* 0x001fca00000000ff */
[----:B------:R-:W-:-:S07]  /*c2d0*/  IMAD R2, R3, R18, RZ ;  /* 0x0000001203027224 */ /* 0x000fce00078e02ff */
.L_x_394:
[----:B------:R-:W-:Y:S05]  /*c2e0*/  BSYNC B1 ;  /* 0x0000000000017941 */ /* 0x000fea0003800000 */
.L_x_393:
[----:B------:R-:W-:Y:S01]  /*c2f0*/  @!P3 IMAD R75, R75, R17, R2 ;  /* 0x000000114b4bb224 */ /* 0x000fe200078e0202 */
[----:B------:R-:W-:Y:S04]  /*c300*/  BSSY B1, `(.L_x_395) ;  /* 0x0000006000017945 */ /* 0x000fe80003800000 */
[----:B------:R0:W-:Y:S01]  /*c310*/  @!P3 STG.E.U8 desc[UR36][R8.64+0x61], R75 ;  /* 0x0000614b0800b986 */ /* 0x0001e2000c101124 */
[----:B------:R-:W-:Y:S05]  /*c320*/  @P5 BRA `(.L_x_396) ;  /* 0x00000000000c5947 */ /* 0x000fea0003800000 */
[----:B------:R-:W0:Y:S02]  /*c330*/  LDG.E.U8 R16, desc[UR36][R4.64+0x68] ;  /* 0x0000682404107981 */ /* 0x000e24000c1e1100 */
[----:B0-----:R-:W-:-:S05]  /*c340*/  PRMT R3, R16, 0x8880, RZ ;  /* 0x0000888010037816 */ /* 0x001fca00000000ff */
[----:B------:R-:W-:-:S07]  /*c350*/  IMAD R2, R3, R18, RZ ;  /* 0x0000001203027224 */ /* 0x000fce00078e02ff */
.L_x_396:
[----:B------:R-:W-:Y:S05]  /*c360*/  BSYNC B1 ;  /* 0x0000000000017941 */ /* 0x000fea0003800000 */
.L_x_395:
[----:B0-----:R-:W-:Y:S01]  /*c370*/  @!P5 IMAD R3, R76, R17, R2 ;  /* 0x000000114c03d224 */ /* 0x001fe200078e0202 */
[----:B------:R-:W-:Y:S04]  /*c380*/  BSSY B1, `(.L_x_397) ;  /* 0x0000006000017945 */ /* 0x000fe80003800000 */
[----:B------:R0:W-:Y:S01]  /*c390*/  @!P5 STG.E.U8 desc[UR36][R6.64+0x68], R3 ;  /* 0x000068030600d986 */ /* 0x0001e2000c101124 */
[----:B------:R-:W-:Y:S05]  /*c3a0*/  @P1 BRA `(.L_x_398) ;  /* 0x00000000000c1947 */ /* 0x000fea0003800000 */
[----:B------:R-:W0:Y:S02]  /*c3b0*/  LDG.E.U8 R16, desc[UR36][R4.64+0x69] ;  /* 0x0000692404107981 */ /* 0x000e24000c1e1100 */
[----:B0-----:R-:W-:-:S05]  /*c3c0*/  PRMT R3, R16, 0x8880, RZ ;  /* 0x0000888010037816 */ /* 0x001fca00000000ff */
[----:B------:R-:W-:-:S07]  /*c3d0*/  IMAD R2, R3, R18, RZ ;  /* 0x0000001203027224 */ /* 0x000fce00078e02ff */
.L_x_398:
[----:B------:R-:W-:Y:S05]  /*c3e0*/  BSYNC B1 ;  /* 0x0000000000017941 */ /* 0x000fea0003800000 */
.L_x_397:
        /* <DEDUP_REMOVED lines=11> */
.L_x_400:
[----:B------:R-:W-:Y:S05]  /*c4a0*/  BSYNC B1 ;  /* 0x0000000000017941 */ /* 0x000fea0003800000 */
.L_x_399:
[----:B0-----:R-:W-:Y:S01]  /*c4b0*/  @!P4 IMAD R3, R78, R17, R2 ;  /* 0x000000114e03c224 */ /* 0x001fe200078e0202 */
[----:B------:R-:W-:Y:S04]  /*c4c0*/  BSSY B1, `(.L_x_401) ;  /* 0x0000006000017945 */ /* 0x000fe80003800000 */
[----:B------:R0:W-:Y:S01]  /*c4d0*/  @!P4 STG.E.U8 desc[UR36][R8.64+0x68], R3 ;  /* 0x000068030800c986 */ /* 0x0001e2000c101124 */
[----:B------:R-:W-:Y:S05]  /*c4e0*/  @P3 BRA `(.L_x_402) ;  /* 0x00000000000c3947 */ /* 0x000fea0003800000 */
[----:B------:R-:W0:Y:S02]  /*c4f0*/  LDG.E.U8 R16, desc[UR36][R152.64+0x69] ;  /* 0x0000692498107981 */ /* 0x000e24000c1e1100 */
[----:B0-----:R-:W-:-:S05]  /*c500*/  PRMT R3, R16, 0x8880, RZ ;  /* 0x0000888010037816 */ /* 0x001fca00000000ff */
[----:B------:R-:W-:-:S07]  /*c510*/  IMAD R2, R3, R18, RZ ;  /* 0x0000001203027224 */ /* 0x000fce00078e02ff */
.L_x_402:
[----:B------:R-:W-:Y:S05]  /*c520*/  BSYNC B1 ;  /* 0x0000000000017941 */ /* 0x000fea0003800000 */
.L_x_401:
[----:B------:R-:W-:Y:S01]  /*c530*/  @!P3 IMAD R79, R79, R17, R2 ;  /* 0x000000114f4fb224 */ /* 0x000fe200078e0202 */
[----:B------:R-:W-:Y:S04]  /*c540*/  BSSY B1, `(.L_x_403) ;  /* 0x0000006000017945 */ /* 0x000fe80003800000 */
[----:B------:R0:W-:Y:S01]  /*c550*/  @!P3 STG.E.U8 desc[UR36][R8.64+0x69], R79 ;  /* 0x0000694f0800b986 */ /* 0x0001e2000c101124 */
[----:B------:R-:W-:Y:S05]  /*c560*/  @P5 BRA `(.L_x_404) ;  /* 0x00000000000c5947 */ /* 0x000fea0003800000 */
[----:B------:R-:W0:Y:S02]  /*c570*/  LDG.E.U8 R16, desc[UR36][R4.64+0x70] ;  /* 0x0000702404107981 */ /* 0x000e24000c1e1100 */
[----:B0-----:R-:W-:-:S05]  /*c580*/  PRMT R3, R16, 0x8880, RZ ;  /* 0x0000888010037816 */ /* 0x001fca00000000ff */
[----:B------:R-:W-:-:S07]  /*c590*/  IMAD R2, R3, R18, RZ ;  /* 0x0000001203027224 */ /* 0x000fce00078e02ff */
.L_x_404:
[----:B------:R-:W-:Y:S05]  /*c5a0*/  BSYNC B1 ;  /* 0x0000000000017941 */ /* 0x000fea0003800000 */
.L_x_403:
[----:B0-----:R-:W-:Y:S01]  /*c5b0*/  @!P5 IMAD R3, R80, R17, R2 ;  /* 0x000000115003d224 */ /* 0x001fe200078e0202 */
[----:B------:R-:W-:Y:S04]  /*c5c0*/  BSSY B1, `(.L_x_405) ;  /* 0x0000006000017945 */ /* 0x000fe80003800000 */
[----:B------:R0:W-:Y:S01]  /*c5d0*/  @!P5 STG.E.U8 desc[UR36][R6.64+0x70], R3 ;  /* 0x000070030600d986 */ /* 0x0001e2000c101124 */
[----:B------:R-:W-:Y:S05]  /*c5e0*/  @P1 BRA `(.L_x_406) ;  /* 0x00000000000c1947 */ /* 0x000fea0003800000 */
[----:B------:R-:W0:Y:S02]  /*c5f0*/  LDG.E.U8 R16, desc[UR36][R4.64+0x71] ;  /* 0x0000712404107981 */ /* 0x000e24000c1e1100 */
[----:B0-----:R-:W-:-:S05]  /*c600*/  PRMT R3, R16, 0x8880, RZ ;  /* 0x0000888010037816 */ /* 0x001fca00000000ff */
[----:B------:R-:W-:-:S07]  /*c610*/  IMAD R2, R3, R18, RZ ;  /* 0x0000001203027224 */ /* 0x000fce00078e02ff */
.L_x_406:
[----:B------:R-:W-:Y:S05]  /*c620*/  BSYNC B1 ;  /* 0x0000000000017941 */ /* 0x000fea0003800000 */
.L_x_405:
        /* <DEDUP_REMOVED lines=11> */
.L_x_408:
[----:B------:R-:W-:Y:S05]  /*c6e0*/  BSYNC B1 ;  /* 0x0000000000017941 */ /* 0x000fea0003800000 */
.L_x_407:
[----:B0-----:R-:W-:Y:S01]  /*c6f0*/  @!P4 IMAD R3, R82, R17, R2 ;  /* 0x000000115203c224 */ /* 0x001fe200078e0202 */
[----:B------:R-:W-:Y:S04]  /*c700*/  BSSY B1, `(.L_x_409) ;  /* 0x0000006000017945 */ /* 0x000fe80003800000 */
[----:B------:R0:W-:Y:S01]  /*c710*/  @!P4 STG.E.U8 desc[UR36][R8.64+0x70], R3 ;  /* 0x000070030800c986 */ /* 0x0001e2000c101124 */
[----:B------:R-:W-:Y:S05]  /*c720*/  @P3 BRA `(.L_x_410) ;  /* 0x00000000000c3947 */ /* 0x000fea0003800000 */
[----:B------:R-:W0:Y:S02]  /*c730*/  LDG.E.U8 R16, desc[UR36][R152.64+0x71] ;  /* 0x0000712498107981 */ /* 0x000e24000c1e1100 */
[----:B0-----:R-:W-:-:S05]  /*c740*/  PRMT R3, R16, 0x8880, RZ ;  /* 0x0000888010037816 */ /* 0x001fca00000000ff */
[----:B------:R-:W-:-:S07]  /*c750*/  IMAD R2, R3, R18, RZ ;  /* 0x0000001203027224 */ /* 0x000fce00078e02ff */
.L_x_410:
[----:B------:R-:W-:Y:S05]  /*c760*/  BSYNC B1 ;  /* 0x0000000000017941 */ /* 0x000fea0003800000 */
.L_x_409:
[----:B------:R-:W-:Y:S01]  /*c770*/  @!P3 IMAD R83, R83, R17, R2 ;  /* 0x000000115353b224 */ /* 0x000fe200078e0202 */
[----:B------:R-:W-:Y:S04]  /*c780*/  BSSY B1, `(.L_x_411) ;  /* 0x0000006000017945 */ /* 0x000fe80003800000 */
[----:B------:R0:W-:Y:S01]  /*c790*/  @!P3 STG.E.U8 desc[UR36][R8.64+0x71], R83 ;  /* 0x000071530800b986 */ /* 0x0001e2000c101124 */
[----:B------:R-:W-:Y:S05]  /*c7a0*/  @P5 BRA `(.L_x_412) ;  /* 0x00000000000c5947 */ /* 0x000fea0003800000 */
[----:B------:R-:W0:Y:S02]  /*c7b0*/  LDG.E.U8 R16, desc[UR36][R4.64+0x78] ;  /* 0x0000782404107981 */ /* 0x000e24000c1e1100 */
[----:B0-----:R-:W-:-:S05]  /*c7c0*/  PRMT R3, R16, 0x8880, RZ ;  /* 0x0000888010037816 */ /* 0x001fca00000000ff */
[----:B------:R-:W-:-:S07]  /*c7d0*/  IMAD R2, R3, R18, RZ ;  /* 0x0000001203027224 */ /* 0x000fce00078e02ff */
.L_x_412:
[----:B------:R-:W-:Y:S05]  /*c7e0*/  BSYNC B1 ;  /* 0x0000000000017941 */ /* 0x000fea0003800000 */
.L_x_411:
[----:B0-----:R-:W-:Y:S01]  /*c7f0*/  @!P5 IMAD R3, R84, R17, R2 ;  /* 0x000000115403d224 */ /* 0x001fe200078e0202 */
[----:B------:R-:W-:Y:S04]  /*c800*/  BSSY B1, `(.L_x_413) ;  /* 0x0000006000017945 */ /* 0x000fe80003800000 */
[----:B------:R0:W-:Y:S01]  /*c810*/  @!P5 STG.E.U8 desc[UR36][R6.64+0x78], R3 ;  /* 0x000078030600d986 */ /* 0x0001e2000c101124 */
[----:B------:R-:W-:Y:S05]  /*c820*/  @P1 BRA `(.L_x_414) ;  /* 0x00000000000c1947 */ /* 0x000fea0003800000 */
[----:B------:R-:W0:Y:S02]  /*c830*/  LDG.E.U8 R16, desc[UR36][R4.64+0x79] ;  /* 0x0000792404107981 */ /* 0x000e24000c1e1100 */
[----:B0-----:R-:W-:-:S05]  /*c840*/  PRMT R3, R16, 0x8880, RZ ;  /* 0x0000888010037816 */ /* 0x001fca00000000ff */
[----:B------:R-:W-:-:S07]  /*c850*/  IMAD R2, R3, R18, RZ ;  /* 0x0000001203027224 */ /* 0x000fce00078e02ff */
.L_x_414:
[----:B------:R-:W-:Y:S05]  /*c860*/  BSYNC B1 ;  /* 0x0000000000017941 */ /* 0x000fea0003800000 */
.L_x_413:
        /* <DEDUP_REMOVED lines=11> */
.L_x_416:
[----:B------:R-:W-:Y:S05]  /*c920*/  BSYNC B1 ;  /* 0x0000000000017941 */ /* 0x000fea0003800000 */
.L_x_415:
[----:B0-----:R-:W-:Y:S01]  /*c930*/  @!P4 IMAD R3, R86, R17, R2 ;  /* 0x000000115603c224 */ /* 0x001fe200078e0202 */
[----:B------:R-:W-:Y:S04]  /*c940*/  BSSY B1, `(.L_x_417) ;  /* 0x0000006000017945 */ /* 0x000fe80003800000 */
[----:B------:R0:W-:Y:S01]  /*c950*/  @!P4 STG.E.U8 desc[UR36][R8.64+0x78], R3 ;  /* 0x000078030800c986 */ /* 0x0001e2000c101124 */
[----:B------:R-:W-:Y:S05]  /*c960*/  @P3 BRA `(.L_x_418) ;  /* 0x00000000000c3947 */ /* 0x000fea0003800000 */
[----:B------:R-:W0:Y:S02]  /*c970*/  LDG.E.U8 R16, desc[UR36][R152.64+0x79] ;  /* 0x0000792498107981 */ /* 0x000e24000c1e1100 */
[----:B0-----:R-:W-:-:S05]  /*c980*/  PRMT R3, R16, 0x8880, RZ ;  /* 0x0000888010037816 */ /* 0x001fca00000000ff */
[----:B------:R-:W-:-:S07]  /*c990*/  IMAD R2, R3, R18, RZ ;  /* 0x0000001203027224 */ /* 0x000fce00078e02ff */
.L_x_418:
[----:B------:R-:W-:Y:S05]  /*c9a0*/  BSYNC B1 ;  /* 0x0000000000017941 */ /* 0x000fea0003800000 */
.L_x_417:
[----:B------:R-:W-:Y:S01]  /*c9b0*/  @!P3 IMAD R87, R87, R17, R2 ;  /* 0x000000115757b224 */ /* 0x000fe200078e0202 */
[----:B------:R-:W-:Y:S04]  /*c9c0*/  BSSY B1, `(.L_x_419) ;  /* 0x0000006000017945 */ /* 0x000fe80003800000 */
[----:B------:R0:W-:Y:S01]  /*c9d0*/  @!P3 STG.E.U8 desc[UR36][R8.64+0x79], R87 ;  /* 0x000079570800b986 */ /* 0x0001e2000c101124 */
[----:B------:R-:W-:Y:S05]  /*c9e0*/  @P5 BRA `(.L_x_420) ;  /* 0x00000000000c5947 */ /* 0x000fea0003800000 */
[----:B------:R-:W0:Y:S02]  /*c9f0*/  LDG.E.U8 R16, desc[UR36][R4.64+0x80] ;  /* 0x0000802404107981 */ /* 0x000e24000c1e1100 */
[----:B0-----:R-:W-:-:S05]  /*ca00*/  PRMT R3, R16, 0x8880, RZ ;  /* 0x0000888010037816 */ /* 0x001fca00000000ff */
[----:B------:R-:W-:-:S07]  /*ca10*/  IMAD R2, R3, R18, RZ ;  /* 0x0000001203027224 */ /* 0x000fce00078e02ff */
.L_x_420:
[----:B------:R-:W-:Y:S05]  /*ca20*/  BSYNC B1 ;  /* 0x0000000000017941 */ /* 0x000fea0003800000 */
.L_x_419:
[----:B0-----:R-:W-:Y:S01]  /*ca30*/  @!P5 IMAD R3, R88, R17, R2 ;  /* 0x000000115803d224 */ /* 0x001fe200078e0202 */
[----:B------:R-:W-:Y:S04]  /*ca40*/  BSSY B1, `(.L_x_421) ;  /* 0x0000006000017945 */ /* 0x000fe80003800000 */
[----:B------:R0:W-:Y:S01]  /*ca50*/  @!P5 STG.E.U8 desc[UR36][R6.64+0x80], R3 ;  /* 0x000080030600d986 */ /* 0x0001e2000c101124 */
[----:B------:R-:W-:Y:S05]  /*ca60*/  @P1 BRA `(.L_x_422) ;  /* 0x00000000000c1947 */ /* 0x000fea0003800000 */
[----:B------:R-:W0:Y:S02]  /*ca70*/  LDG.E.U8 R16, desc[UR36][R4.64+0x81] ;  /* 0x0000812404107981 */ /* 0x000e24000c1e1100 */
[----:B0-----:R-:W-:-:S05]  /*ca80*/  PRMT R3, R16, 0x8880, RZ ;  /* 0x0000888010037816 */ /* 0x001fca00000000ff */
[----:B------:R-:W-:-:S07]  /*ca90*/  IMAD R2, R3, R18, RZ ;  /* 0x0000001203027224 */ /* 0x000fce00078e02ff */
.L_x_422:
[----:B------:R-:W-:Y:S05]  /*caa0*/  BSYNC B1 ;  /* 0x0000000000017941 */ /* 0x000fea0003800000 */
.L_x_421:
        /* <DEDUP_REMOVED lines=11> */
.L_x_424:
[----:B------:R-:W-:Y:S05]  /*cb60*/  BSYNC B1 ;  /* 0x0000000000017941 */ /* 0x000fea0003800000 */
.L_x_423:
[----:B0-----:R-:W-:Y:S01]  /*cb70*/  @!P4 IMAD R3, R90, R17, R2 ;  /* 0x000000115a03c224 */ /* 0x001fe200078e0202 */
[----:B------:R-:W-:Y:S04]  /*cb80*/  BSSY B1, `(.L_x_425) ;  /* 0x0000006000017945 */ /* 0x000fe80003800000 */
[----:B------:R0:W-:Y:S01]  /*cb90*/  @!P4 STG.E.U8 desc[UR36][R8.64+0x80], R3 ;  /* 0x000080030800c986 */ /* 0x0001e2000c101124 */
[----:B------:R-:W-:Y:S05]  /*cba0*/  @P3 BRA `(.L_x_426) ;  /* 0x00000000000c3947 */ /* 0x000fea0003800000 */
[----:B------:R-:W0:Y:S02]  /*cbb0*/  LDG.E.U8 R16, desc[UR36][R152.64+0x81] ;  /* 0x0000812498107981 */ /* 0x000e24000c1e1100 */
[----:B0-----:R-:W-:-:S05]  /*cbc0*/  PRMT R3, R16, 0x8880, RZ ;  /* 0x0000888010037816 */ /* 0x001fca00000000ff */
[----:B------:R-:W-:-:S07]  /*cbd0*/  IMAD R2, R3, R18, RZ ;  /* 0x0000001203027224 */ /* 0x000fce00078e02ff */
.L_x_426:
[----:B------:R-:W-:Y:S05]  /*cbe0*/  BSYNC B1 ;  /* 0x0000000000017941 */ /* 0x000fea0003800000 */
.L_x_425:
[----:B------:R-:W-:Y:S01]  /*cbf0*/  @!P3 IMAD R91, R91, R17, R2 ;  /* 0x000000115b5bb224 */ /* 0x000fe200078e0202 */
[----:B------:R-:W-:Y:S04]  /*cc00*/  BSSY B1, `(.L_x_427) ;  /* 0x0000006000017945 */ /* 0x000fe80003800000 */
[----:B------:R0:W-:Y:S01]  /*cc10*/  @!P3 STG.E.U8 desc[UR36][R8.64+0x81], R91 ;  /* 0x0000815b0800b986 */ /* 0x0001e2000c101124 */
[----:B------:R-:W-:Y:S05]  /*cc20*/  @P5 BRA `(.L_x_428) ;  /* 0x00000000000c5947 */ /* 0x000fea0003800000 */
[----:B------:R-:W0:Y:S02]  /*cc30*/  LDG.E.U8 R16, desc[UR36][R4.64+0x88] ;  /* 0x0000882404107981 */ /* 0x000e24000c1e1100 */
[----:B0-----:R-:W-:-:S05]  /*cc40*/  PRMT R3, R16, 0x8880, RZ ;  /* 0x0000888010037816 */ /* 0x001fca00000000ff */
[----:B------:R-:W-:-:S07]  /*cc50*/  IMAD R2, R3, R18, RZ ;  /* 0x0000001203027224 */ /* 0x000fce00078e02ff */
.L_x_428:
[----:B------:R-:W-:Y:S05]  /*cc60*/  BSYNC B1 ;  /* 0x0000000000017941 */ /* 0x000fea0003800000 */
.L_x_427:
[----:B0-----:R-:W-:Y:S01]  /*cc70*/  @!P5 IMAD R3, R92, R17, R2 ;  /* 0x000000115c03d224 */ /* 0x001fe200078e0202 */
[----:B------:R-:W-:Y:S04]  /*cc80*/  BSSY B1, `(.L_x_429) ;  /* 0x0000006000017945 */ /* 0x000fe80003800000 */
[----:B------:R0:W-:Y:S01]  /*cc90*/  @!P5 STG.E.U8 desc[UR36][R6.64+0x88], R3 ;  /* 0x000088030600d986 */ /* 0x0001e2000c101124 */
[----:B------:R-:W-:Y:S05]  /*cca0*/  @P1 BRA `(.L_x_430) ;  /* 0x00000000000c1947 */ /* 0x000fea0003800000 */
[----:B------:R-:W0:Y:S02]  /*ccb0*/  LDG.E.U8 R16, desc[UR36][R4.64+0x89] ;  /* 0x0000892404107981 */ /* 0x000e24000c1e1100 */
[----:B0-----:R-:W-:-:S05]  /*ccc0*/  PRMT R3, R16, 0x8880, RZ ;  /* 0x0000888010037816 */ /* 0x001fca00000000ff */
[----:B------:R-:W-:-:S07]  /*ccd0*/  IMAD R2, R3, R18, RZ ;  /* 0x0000001203027224 */ /* 0x000fce00078e02ff */
.L_x_430:
[----:B------:R-:W-:Y:S05]  /*cce0*/  BSYNC B1 ;  /* 0x0000000000017941 */ /* 0x000fea0003800000 */
.L_x_429:
        /* <DEDUP_REMOVED lines=11> */
.L_x_432:
[----:B------:R-:W-:Y:S05]  /*cda0*/  BSYNC B1 ;  /* 0x0000000000017941 */ /* 0x000fea0003800000 */
.L_x_431:
[----:B0-----:R-:W-:Y:S01]  /*cdb0*/  @!P4 IMAD R3, R94, R17, R2 ;  /* 0x000000115e03c224 */ /* 0x001fe200078e0202 */
[----:B------:R-:W-:Y:S04]  /*cdc0*/  BSSY B1, `(.L_x_433) ;  /* 0x0000006000017945 */ /* 0x000fe80003800000 */
[----:B------:R0:W-:Y:S01]  /*cdd0*/  @!P4 STG.E.U8 desc[UR36][R8.64+0x88], R3 ;  /* 0x000088030800c986 */ /* 0x0001e2000c101124 */
[----:B------:R-:W-:Y:S05]  /*cde0*/  @P3 BRA `(.L_x_434) ;  /* 0x00000000000c3947 */ /* 0x000fea0003800000 */
[----:B------:R-:W0:Y:S02]  /*cdf0*/  LDG.E.U8 R16, desc[UR36][R152.64+0x89] ;  /* 0x0000892498107981 */ /* 0x000e24000c1e1100 */
[----:B0-----:R-:W-:-:S05]  /*ce00*/  PRMT R3, R16, 0x8880, RZ ;  /* 0x0000888010037816 */ /* 0x001fca00000000ff */
[----:B------:R-:W-:-:S07]  /*ce10*/  IMAD R2, R3, R18, RZ ;  /* 0x0000001203027224 */ /* 0x000fce00078e02ff */
.L_x_434:
[----:B------:R-:W-:Y:S05]  /*ce20*/  BSYNC B1 ;  /* 0x0000000000017941 */ /* 0x000fea0003800000 */
.L_x_433:
[----:B------:R-:W-:Y:S01]  /*ce30*/  @!P3 IMAD R95, R95, R17, R2 ;  /* 0x000000115f5fb224 */ /* 0x000fe200078e0202 */
[----:B------:R-:W-:Y:S04]  /*ce40*/  BSSY B1, `(.L_x_435) ;  /* 0x0000006000017945 */ /* 0x000fe80003800000 */
[----:B------:R0:W-:Y:S01]  /*ce50*/  @!P3 STG.E.U8 desc[UR36][R8.64+0x89], R95 ;  /* 0x0000895f0800b986 */ /* 0x0001e2000c101124 */
[----:B------:R-:W-:Y:S05]  /*ce60*/  @P5 BRA `(.L_x_436) ;  /* 0x00000000000c5947 */ /* 0x000fea0003800000 */
[----:B------:R-:W0:Y:S02]  /*ce70*/  LDG.E.U8 R16, desc[UR36][R4.64+0x90] ;  /* 0x0000902404107981 */ /* 0x000e24000c1e1100 */
[----:B0-----:R-:W-:-:S05]  /*ce80*/  PRMT R3, R16, 0x8880, RZ ;  /* 0x0000888010037816 */ /* 0x001fca00000000ff */
[----:B------:R-:W-:-:S07]  /*ce90*/  IMAD R2, R3, R18, RZ ;  /* 0x0000001203027224 */ /* 0x000fce00078e02ff */
.L_x_436:
[----:B------:R-:W-:Y:S05]  /*cea0*/  BSYNC B1 ;  /* 0x0000000000017941 */ /* 0x000fea0003800000 */
.L_x_435:
[----:B0-----:R-:W-:Y:S01]  /*ceb0*/  @!P5 IMAD R3, R96, R17, R2 ;  /* 0x000000116003d224 */ /* 0x001fe200078e0202 */
[----:B------:R-:W-:Y:S04]  /*cec0*/  BSSY B1, `(.L_x_437) ;  /* 0x0000006000017945 */ /* 0x000fe80003800000 */
[----:B------:R0:W-:Y:S01]  /*ced0*/  @!P5 STG.E.U8 desc[UR36][R6.64+0x90], R3 ;  /* 0x000090030600d986 */ /* 0x0001e2000c101124 */
[----:B------:R-:W-:Y:S05]  /*cee0*/  @P1 BRA `(.L_x_438) ;  /* 0x00000000000c1947 */ /* 0x000fea0003800000 */
[----:B------:R-:W0:Y:S02]  /*cef0*/  LDG.E.U8 R16, desc[UR36][R4.64+0x91] ;  /* 0x0000912404107981 */ /* 0x000e24000c1e1100 */
[----:B0-----:R-:W-:-:S05]  /*cf00*/  PRMT R3, R16, 0x8880, RZ ;  /* 0x0000888010037816 */ /* 0x001fca00000000ff */
[----:B------:R-:W-:-:S07]  /*cf10*/  IMAD R2, R3, R18, RZ ;  /* 0x0000001203027224 */ /* 0x000fce00078e02ff */
.L_x_438:
[----:B------:R-:W-:Y:S05]  /*cf20*/  BSYNC B1 ;  /* 0x0000000000017941 */ /* 0x000fea0003800000 */
.L_x_437:
        /* <DEDUP_REMOVED lines=11> */
.L_x_440:
[----:B------:R-:W-:Y:S05]  /*cfe0*/  BSYNC B1 ;  /* 0x0000000000017941 */ /* 0x000fea0003800000 */
.L_x_439:
[----:B0-----:R-:W-:Y:S01]  /*cff0*/  @!P4 IMAD R3, R98, R17, R2 ;  /* 0x000000116203c224 */ /* 0x001fe200078e0202 */
[----:B------:R-:W-:Y:S04]  /*d000*/  BSSY B1, `(.L_x_441) ;  /* 0x0000006000017945 */ /* 0x000fe80003800000 */
[----:B------:R0:W-:Y:S01]  /*d010*/  @!P4 STG.E.U8 desc[UR36][R8.64+0x90], R3 ;  /* 0x000090030800c986 */ /* 0x0001e2000c101124 */
[----:B------:R-:W-:Y:S05]  /*d020*/  @P3 BRA `(.L_x_442) ;  /* 0x00000000000c3947 */ /* 0x000fea0003800000 */
[----:B------:R-:W0:Y:S02]  /*d030*/  LDG.E.U8 R16, desc[UR36][R152.64+0x91] ;  /* 0x0000912498107981 */ /* 0x000e24000c1e1100 */
[----:B0-----:R-:W-:-:S05]  /*d040*/  PRMT R3, R16, 0x8880, RZ ;  /* 0x0000888010037816 */ /* 0x001fca00000000ff */
[----:B------:R-:W-:-:S07]  /*d050*/  IMAD R2, R3, R18, RZ ;  /* 0x0000001203027224 */ /* 0x000fce00078e02ff */
.L_x_442:
[----:B------:R-:W-:Y:S05]  /*d060*/  BSYNC B1 ;  /* 0x0000000000017941 */ /* 0x000fea0003800000 */
.L_x_441:
[----:B------:R-:W-:Y:S01]  /*d070*/  @!P3 IMAD R99, R99, R17, R2 ;  /* 0x000000116363b224 */ /* 0x000fe200078e0202 */
[----:B------:R-:W-:Y:S04]  /*d080*/  BSSY B1, `(.L_x_443) ;  /* 0x0000006000017945 */ /* 0x000fe80003800000 */
[----:B------:R0:W-:Y:S01]  /*d090*/  @!P3 STG.E.U8 desc[UR36][R8.64+0x91], R99 ;  /* 0x000091630800b986 */ /* 0x0001e2000c101124 */
[----:B------:R-:W-:Y:S05]  /*d0a0*/  @P5 BRA `(.L_x_444) ;  /* 0x00000000000c5947 */ /* 0x000fea0003800000 */
[----:B------:R-:W0:Y:S02]  /*d0b0*/  LDG.E.U8 R16, desc[UR36][R4.64+0x98] ;  /* 0x0000982404107981 */ /* 0x000e24000c1e1100 */
[----:B0-----:R-:W-:-:S05]  /*d0c0*/  PRMT R3, R16, 0x8880, RZ ;  /* 0x0000888010037816 */ /* 0x001fca00000000ff */
[----:B------:R-:W-:-:S07]  /*d0d0*/  IMAD R2, R3, R18, RZ ;  /* 0x0000001203027224 */ /* 0x000fce00078e02ff */
.L_x_444:
[----:B------:R-:W-:Y:S05]  /*d0e0*/  BSYNC B1 ;  /* 0x0000000000017941 */ /* 0x000fea0003800000 */
.L_x_443:
[----:B0-----:R-:W-:Y:S01]  /*d0f0*/  @!P5 IMAD R3, R100, R17, R2 ;  /* 0x000000116403d224 */ /* 0x001fe200078e0202 */
[----:B------:R-:W-:Y:S04]  /*d100*/  BSSY B1, `(.L_x_445) ;  /* 0x0000006000017945 */ /* 0x000fe80003800000 */
[----:B------:R0:W-:Y:S01]  /*d110*/  @!P5 STG.E.U8 desc[UR36][R6.64+0x98], R3 ;  /* 0x000098030600d986 */ /* 0x0001e2000c101124 */
[----:B------:R-:W-:Y:S05]  /*d120*/  @P1 BRA `(.L_x_446) ;  /* 0x00000000000c1947 */ /* 0x000fea0003800000 */
[----:B------:R-:W0:Y:S02]  /*d130*/  LDG.E.U8 R16, desc[UR36][R4.64+0x99] ;  /* 0x0000992404107981 */ /* 0x000e24000c1e1100 */
[----:B0-----:R-:W-:-:S05]  /*d140*/  PRMT R3, R16, 0x8880, RZ ;  /* 0x0000888010037816 */ /* 0x001fca00000000ff */
[----:B------:R-:W-:-:S07]  /*d150*/  IMAD R2, R3, R18, RZ ;  /* 0x0000001203027224 */ /* 0x000fce00078e02ff */
.L_x_446:
[----:B------:R-:W-:Y:S05]  /*d160*/  BSYNC B1 ;  /* 0x0000000000017941 */ /* 0x000fea0003800000 */
.L_x_445:
        /* <DEDUP_REMOVED lines=11> */
.L_x_448:
[----:B------:R-:W-:Y:S05]  /*d220*/  BSYNC B1 ;  /* 0x0000000000017941 */ /* 0x000fea0003800000 */
.L_x_447:
[----:B0-----:R-:W-:Y:S01]  /*d230*/  @!P4 IMAD R3, R102, R17, R2 ;  /* 0x000000116603c224 */ /* 0x001fe200078e0202 */
[----:B------:R-:W-:Y:S04]  /*d240*/  BSSY B1, `(.L_x_449) ;  /* 0x0000006000017945 */ /* 0x000fe80003800000 */
[----:B------:R0:W-:Y:S01]  /*d250*/  @!P4 STG.E.U8 desc[UR36][R8.64+0x98], R3 ;  /* 0x000098030800c986 */ /* 0x0001e2000c101124 */
[----:B------:R-:W-:Y:S05]  /*d260*/  @P3 BRA `(.L_x_450) ;  /* 0x00000000000c3947 */ /* 0x000fea0003800000 */
[----:B------:R-:W0:Y:S02]  /*d270*/  LDG.E.U8 R16, desc[UR36][R152.64+0x99] ;  /* 0x0000992498107981 */ /* 0x000e24000c1e1100 */
[----:B0-----:R-:W-:-:S05]  /*d280*/  PRMT R3, R16, 0x8880, RZ ;  /* 0x0000888010037816 */ /* 0x001fca00000000ff */
[----:B------:R-:W-:-:S07]  /*d290*/  IMAD R2, R3, R18, RZ ;  /* 0x0000001203027224 */ /* 0x000fce00078e02ff */
.L_x_450:
[----:B------:R-:W-:Y:S05]  /*d2a0*/  BSYNC B1 ;  /* 0x0000000000017941 */ /* 0x000fea0003800000 */
.L_x_449:
[----:B------:R-:W-:Y:S01]  /*d2b0*/  @!P3 IMAD R103, R103, R17, R2 ;  /* 0x000000116767b224 */ /* 0x000fe200078e0202 */
[----:B------:R-:W-:Y:S04]  /*d2c0*/  BSSY B1, `(.L_x_451) ;  /* 0x0000006000017945 */ /* 0x000fe80003800000 */
[----:B------:R0:W-:Y:S01]  /*d2d0*/  @!P3 STG.E.U8 desc[UR36][R8.64+0x99], R103 ;  /* 0x000099670800b986 */ /* 0x0001e2000c101124 */
[----:B------:R-:W-:Y:S05]  /*d2e0*/  @P5 BRA `(.L_x_452) ;  /* 0x00000000000c5947 */ /* 0x000fea0003800000 */
[----:B------:R-:W0:Y:S02]  /*d2f0*/  LDG.E.U8 R16, desc[UR36][R4.64+0xa0] ;  /* 0x0000a02404107981 */ /* 0x000e24000c1e1100 */
[----:B0-----:R-:W-:-:S05]  /*d300*/  PRMT R3, R16, 0x8880, RZ ;  /* 0x0000888010037816 */ /* 0x001fca00000000ff */
[----:B------:R-:W-:-:S07]  /*d310*/  IMAD R2, R3, R18, RZ ;  /* 0x0000001203027224 */ /* 0x000fce00078e02ff */
.L_x_452:
[----:B------:R-:W-:Y:S05]  /*d320*/  BSYNC B1 ;  /* 0x0000000000017941 */ /* 0x000fea0003800000 */
.L_x_451:
[----:B0-----:R-:W-:Y:S01]  /*d330*/  @!P5 IMAD R3, R104, R17, R2 ;  /* 0x000000116803d224 */ /* 0x001fe200078e0202 */
[----:B------:R-:W-:Y:S04]  /*d340*/  BSSY B1, `(.L_x_453) ;  /* 0x0000006000017945 */ /* 0x000fe80003800000 */
[----:B------:R0:W-:Y:S01]  /*d350*/  @!P5 STG.E.U8 desc[UR36][R6.64+0xa0], R3 ;  /* 0x0000a0030600d986 */ /* 0x0001e2000c101124 */
[----:B------:R-:W-:Y:S05]  /*d360*/  @P1 BRA `(.L_x_454) ;  /* 0x00000000000c1947 */ /* 0x000fea0003800000 */
[----:B------:R-:W0:Y:S02]  /*d370*/  LDG.E.U8 R16, desc[UR36][R4.64+0xa1] ;  /* 0x0000a12404107981 */ /* 0x000e24000c1e1100 */
[----:B0-----:R-:W-:-:S05]  /*d380*/  PRMT R3, R16, 0x8880, RZ ;  /* 0x0000888010037816 */ /* 0x001fca00000000ff */
[----:B------:R-:W-:-:S07]  /*d390*/  IMAD R2, R3, R18, RZ ;  /* 0x0000001203027224 */ /* 0x000fce00078e02ff */
.L_x_454:
[----:B------:R-:W-:Y:S05]  /*d3a0*/  BSYNC B1 ;  /* 0x0000000000017941 */ /* 0x000fea0003800000 */
.L_x_453:
        /* <DEDUP_REMOVED lines=11> */
.L_x_456:
[----:B------:R-:W-:Y:S05]  /*d460*/  BSYNC B1 ;  /* 0x0000000000017941 */ /* 0x000fea0003800000 */
.L_x_455:
[----:B0-----:R-:W-:Y:S01]  /*d470*/  @!P4 IMAD R3, R106, R17, R2 ;  /* 0x000000116a03c224 */ /* 0x001fe200078e0202 */
[----:B------:R-:W-:Y:S04]  /*d480*/  BSSY B1, `(.L_x_457) ;  /* 0x0000006000017945 */ /* 0x000fe80003800000 */
[----:B------:R0:W-:Y:S01]  /*d490*/  @!P4 STG.E.U8 desc[UR36][R8.64+0xa0], R3 ;  /* 0x0000a0030800c986 */ /* 0x0001e2000c101124 */
[----:B------:R-:W-:Y:S05]  /*d4a0*/  @P3 BRA `(.L_x_458) ;  /* 0x00000000000c3947 */ /* 0x000fea0003800000 */
[----:B------:R-:W0:Y:S02]  /*d4b0*/  LDG.E.U8 R16, desc[UR36][R152.64+0xa1] ;  /* 0x0000a12498107981 */ /* 0x000e24000c1e1100 */
[----:B0-----:R-:W-:-:S05]  /*d4c0*/  PRMT R3, R16, 0x8880, RZ ;  /* 0x0000888010037816 */ /* 0x001fca00000000ff */
[----:B------:R-:W-:-:S07]  /*d4d0*/  IMAD R2, R3, R18, RZ ;  /* 0x0000001203027224 */ /* 0x000fce00078e02ff */
.L_x_458:
[----:B------:R-:W-:Y:S05]  /*d4e0*/  BSYNC B1 ;  /* 0x0000000000017941 */ /* 0x000fea0003800000 */
.L_x_457:
[----:B------:R-:W-:Y:S01]  /*d4f0*/  @!P3 IMAD R107, R107, R17, R2 ;  /* 0x000000116b6bb224 */ /* 0x000fe200078e0202 */
[----:B------:R-:W-:Y:S04]  /*d500*/  BSSY B1, `(.L_x_459) ;  /* 0x0000006000017945 */ /* 0x000fe80003800000 */
[----:B------:R0:W-:Y:S01]  /*d510*/  @!P3 STG.E.U8 desc[UR36][R8.64+0xa1], R107 ;  /* 0x0000a16b0800b986 */ /* 0x0001e2000c101124 */
[----:B------:R-:W-:Y:S05]  /*d520*/  @P5 BRA `(.L_x_460) ;  /* 0x00000000000c5947 */ /* 0x000fea0003800000 */
[----:B------:R-:W0:Y:S02]  /*d530*/  LDG.E.U8 R16, desc[UR36][R4.64+0xa8] ;  /* 0x0000a82404107981 */ /* 0x000e24000c1e1100 */
[----:B0-----:R-:W-:-:S05]  /*d540*/  PRMT R3, R16, 0x8880, RZ ;  /* 0x0000888010037816 */ /* 0x001fca00000000ff */
[----:B------:R-:W-:-:S07]  /*d550*/  IMAD R2, R3, R18, RZ ;  /* 0x0000001203027224 */ /* 0x000fce00078e02ff */
.L_x_460:
[----:B------:R-:W-:Y:S05]  /*d560*/  BSYNC B1 ;  /* 0x0000000000017941 */ /* 0x000fea0003800000 */
.L_x_459:
[----:B0-----:R-:W-:Y:S01]  /*d570*/  @!P5 IMAD R3, R108, R17, R2 ;  /* 0x000000116c03d224 */ /* 0x001fe200078e0202 */
[----:B------:R-:W-:Y:S04]  /*d580*/  BSSY B1, `(.L_x_461) ;  /* 0x0000006000017945 */ /* 0x000fe80003800000 */
[----:B------:R0:W-:Y:S01]  /*d590*/  @!P5 STG.E.U8 desc[UR36][R6.64+0xa8], R3 ;  /* 0x0000a8030600d986 */ /* 0x0001e2000c101124 */
[----:B------:R-:W-:Y:S05]  /*d5a0*/  @P1 BRA `(.L_x_462) ;  /* 0x00000000000c1947 */ /* 0x000fea0003800000 */
[----:B------:R-:W0:Y:S02]  /*d5b0*/  LDG.E.U8 R16, desc[UR36][R4.64+0xa9] ;  /* 0x0000a92404107981 */ /* 0x000e24000c1e1100 */
[----:B0-----:R-:W-:-:S05]  /*d5c0*/  PRMT R3, R16, 0x8880, RZ ;  /* 0x0000888010037816 */ /* 0x001fca00000000ff */
[----:B------:R-:W-:-:S07]  /*d5d0*/  IMAD R2, R3, R18, RZ ;  /* 0x0000001203027224 */ /* 0x000fce00078e02ff */
.L_x_462:
[----:B------:R-:W-:Y:S05]  /*d5e0*/  BSYNC B1 ;  /* 0x0000000000017941 */ /* 0x000fea0003800000 */
.L_x_461:
        /* <DEDUP_REMOVED lines=11> */
.L_x_464:
[----:B------:R-:W-:Y:S05]  /*d6a0*/  BSYNC B1 ;  /* 0x0000000000017941 */ /* 0x000fea0003800000 */
.L_x_463:
[----:B0-----:R-:W-:Y:S01]  /*d6b0*/  @!P4 IMAD R3, R110, R17, R2 ;  /* 0x000000116e03c224 */ /* 0x001fe200078e0202 */
[----:B------:R-:W-:Y:S04]  /*d6c0*/  BSSY B1, `(.L_x_465) ;  /* 0x0000006000017945 */ /* 0x000fe80003800000 */
[----:B------:R0:W-:Y:S01]  /*d6d0*/  @!P4 STG.E.U8 desc[UR36][R8.64+0xa8], R3 ;  /* 0x0000a8030800c986 */ /* 0x0001e2000c101124 */
[----:B------:R-:W-:Y:S05]  /*d6e0*/  @P3 BRA `(.L_x_466) ;  /* 0x00000000000c3947 */ /* 0x000fea0003800000 */
[----:B------:R-:W0:Y:S02]  /*d6f0*/  LDG.E.U8 R16, desc[UR36][R152.64+0xa9] ;  /* 0x0000a92498107981 */ /* 0x000e24000c1e1100 */
[----:B0-----:R-:W-:-:S05]  /*d700*/  PRMT R3, R16, 0x8880, RZ ;  /* 0x0000888010037816 */ /* 0x001fca00000000ff */
[----:B------:R-:W-:-:S07]  /*d710*/  IMAD R2, R3, R18, RZ ;  /* 0x0000001203027224 */ /* 0x000fce00078e02ff */
.L_x_466:
[----:B------:R-:W-:Y:S05]  /*d720*/  BSYNC B1 ;  /* 0x0000000000017941 */ /* 0x000fea0003800000 */
.L_x_465:
[----:B------:R-:W-:Y:S01]  /*d730*/  @!P3 IMAD R111, R111, R17, R2 ;  /* 0x000000116f6fb224 */ /* 0x000fe200078e0202 */
[----:B------:R-:W-:Y:S04]  /*d740*/  BSSY B1, `(.L_x_467) ;  /* 0x0000006000017945 */ /* 0x000fe80003800000 */
[----:B------:R0:W-:Y:S01]  /*d750*/  @!P3 STG.E.U8 desc[UR36][R8.64+0xa9], R111 ;  /* 0x0000a96f0800b986 */ /* 0x0001e2000c101124 */
[----:B------:R-:W-:Y:S05]  /*d760*/  @P5 BRA `(.L_x_468) ;  /* 0x00000000000c5947 */ /* 0x000fea0003800000 */
[----:B------:R-:W0:Y:S02]  /*d770*/  LDG.E.U8 R16, desc[UR36][R4.64+0xb0] ;  /* 0x0000b02404107981 */ /* 0x000e24000c1e1100 */
[----:B0-----:R-:W-:-:S05]  /*d780*/  PRMT R3, R16, 0x8880, RZ ;  /* 0x0000888010037816 */ /* 0x001fca00000000ff */
[----:B------:R-:W-:-:S07]  /*d790*/  IMAD R2, R3, R18, RZ ;  /* 0x0000001203027224 */ /* 0x000fce00078e02ff */
.L_x_468:
[----:B------:R-:W-:Y:S05]  /*d7a0*/  BSYNC B1 ;  /* 0x0000000000017941 */ /* 0x000fea0003800000 */
.L_x_467:
[----:B0-----:R-:W-:Y:S01]  /*d7b0*/  @!P5 IMAD R3, R112, R17, R2 ;  /* 0x000000117003d224 */ /* 0x001fe200078e0202 */
[----:B------:R-:W-:Y:S04]  /*d7c0*/  BSSY B1, `(.L_x_469) ;  /* 0x0000006000017945 */ /* 0x000fe80003800000 */
[----:B------:R0:W-:Y:S01]  /*d7d0*/  @!P5 STG.E.U8 desc[UR36][R6.64+0xb0], R3 ;  /* 0x0000b0030600d986 */ /* 0x0001e2000c101124 */
[----:B------:R-:W-:Y:S05]  /*d7e0*/  @P1 BRA `(.L_x_470) ;  /* 0x00000000000c1947 */ /* 0x000fea0003800000 */
[----:B------:R-:W0:Y:S02]  /*d7f0*/  LDG.E.U8 R16, desc[UR36][R4.64+0xb1] ;  /* 0x0000b12404107981 */ /* 0x000e24000c1e1100 */
[----:B0-----:R-:W-:-:S05]  /*d800*/  PRMT R3, R16, 0x8880, RZ ;  /* 0x0000888010037816 */ /* 0x001fca00000000ff */
[----:B------:R-:W-:-:S07]  /*d810*/  IMAD R2, R3, R18, RZ ;  /* 0x0000001203027224 */ /* 0x000fce00078e02ff */
.L_x_470:
[----:B------:R-:W-:Y:S05]  /*d820*/  BSYNC B1 ;  /* 0x0000000000017941 */ /* 0x000fea0003800000 */
.L_x_469:
        /* <DEDUP_REMOVED lines=11> */
.L_x_472:
[----:B------:R-:W-:Y:S05]  /*d8e0*/  BSYNC B1 ;  /* 0x0000000000017941 */ /* 0x000fea0003800000 */
.L_x_471:
[----:B0-----:R-:W-:Y:S01]  /*d8f0*/  @!P4 IMAD R3, R114, R17, R2 ;  /* 0x000000117203c224 */ /* 0x001fe200078e0202 */
[----:B------:R-:W-:Y:S04]  /*d900*/  BSSY B1, `(.L_x_473) ;  /* 0x0000006000017945 */ /* 0x000fe80003800000 */
[----:B------:R0:W-:Y:S01]  /*d910*/  @!P4 STG.E.U8 desc[UR36][R8.64+0xb0], R3 ;  /* 0x0000b0030800c986 */ /* 0x0001e2000c101124 */
[----:B------:R-:W-:Y:S05]  /*d920*/  @P3 BRA `(.L_x_474) ;  /* 0x00000000000c3947 */ /* 0x000fea0003800000 */
[----:B------:R-:W0:Y:S02]  /*d930*/  LDG.E.U8 R16, desc[UR36][R152.64+0xb1] ;  /* 0x0000b12498107981 */ /* 0x000e24000c1e1100 */
[----:B0-----:R-:W-:-:S05]  /*d940*/  PRMT R3, R16, 0x8880, RZ ;  /* 0x0000888010037816 */ /* 0x001fca00000000ff */
[----:B------:R-:W-:-:S07]  /*d950*/  IMAD R2, R3, R18, RZ ;  /* 0x0000001203027224 */ /* 0x000fce00078e02ff */
.L_x_474:
[----:B------:R-:W-:Y:S05]  /*d960*/  BSYNC B1 ;  /* 0x0000000000017941 */ /* 0x000fea0003800000 */
.L_x_473:
[----:B------:R-:W-:Y:S01]  /*d970*/  @!P3 IMAD R115, R115, R17, R2 ;  /* 0x000000117373b224 */ /* 0x000fe200078e0202 */
[----:B------:R-:W-:Y:S04]  /*d980*/  BSSY B1, `(.L_x_475) ;  /* 0x0000006000017945 */ /* 0x000fe80003800000 */
[----:B------:R0:W-:Y:S01]  /*d990*/  @!P3 STG.E.U8 desc[UR36][R8.64+0xb1], R115 ;  /* 0x0000b1730800b986 */ /* 0x0001e2000c101124 */
[----:B------:R-:W-:Y:S05]  /*d9a0*/  @P5 BRA `(.L_x_476) ;  /* 0x00000000000c5947 */ /* 0x000fea0003800000 */
[----:B------:R-:W0:Y:S02]  /*d9b0*/  LDG.E.U8 R16, desc[UR36][R4.64+0xb8] ;  /* 0x0000b82404107981 */ /* 0x000e24000c1e1100 */
[----:B0-----:R-:W-:-:S05]  /*d9c0*/  PRMT R3, R16, 0x8880, RZ ;  /* 0x0000888010037816 */ /* 0x001fca00000000ff */
[----:B------:R-:W-:-:S07]  /*d9d0*/  IMAD R2, R3, R18, RZ ;  /* 0x0000001203027224 */ /* 0x000fce00078e02ff */
.L_x_476:
[----:B------:R-:W-:Y:S05]  /*d9e0*/  BSYNC B1 ;  /* 0x0000000000017941 */ /* 0x000fea0003800000 */
.L_x_475:
[----:B0-----:R-:W-:Y:S01]  /*d9f0*/  @!P5 IMAD R3, R116, R17, R2 ;  /* 0x000000117403d224 */ /* 0x001fe200078e0202 */
[----:B------:R-:W-:Y:S04]  /*da00*/  BSSY B1, `(.L_x_477) ;  /* 0x0000006000017945 */ /* 0x000fe80003800000 */
[----:B------:R0:W-:Y:S01]  /*da10*/  @!P5 STG.E.U8 desc[UR36][R6.64+0xb8], R3 ;  /* 0x0000b8030600d986 */ /* 0x0001e2000c101124 */
[----:B------:R-:W-:Y:S05]  /*da20*/  @P1 BRA `(.L_x_478) ;  /* 0x00000000000c1947 */ /* 0x000fea0003800000 */
[----:B------:R-:W0:Y:S02]  /*da30*/  LDG.E.U8 R16, desc[UR36][R4.64+0xb9] ;  /* 0x0000b92404107981 */ /* 0x000e24000c1e1100 */
[----:B0-----:R-:W-:-:S05]  /*da40*/  PRMT R3, R16, 0x8880, RZ ;  /* 0x0000888010037816 */ /* 0x001fca00000000ff */
[----:B------:R-:W-:-:S07]  /*da50*/  IMAD R2, R3, R18, RZ ;  /* 0x0000001203027224 */ /* 0x000fce00078e02ff */
.L_x_478:
[----:B------:R-:W-:Y:S05]  /*da60*/  BSYNC B1 ;  /* 0x0000000000017941 */ /* 0x000fea0003800000 */
.L_x_477:
        /* <DEDUP_REMOVED lines=11> */
.L_x_480:
[----:B------:R-:W-:Y:S05]  /*db20*/  BSYNC B1 ;  /* 0x0000000000017941 */ /* 0x000fea0003800000 */
.L_x_479:
[----:B0-----:R-:W-:Y:S01]  /*db30*/  @!P4 IMAD R3, R118, R17, R2 ;  /* 0x000000117603c224 */ /* 0x001fe200078e0202 */
[----:B------:R-:W-:Y:S04]  /*db40*/  BSSY B1, `(.L_x_481) ;  /* 0x0000006000017945 */ /* 0x000fe80003800000 */
[----:B------:R0:W-:Y:S01]  /*db50*/  @!P4 STG.E.U8 desc[UR36][R8.64+0xb8], R3 ;  /* 0x0000b8030800c986 */ /* 0x0001e2000c101124 */
[----:B------:R-:W-:Y:S05]  /*db60*/  @P3 BRA `(.L_x_482) ;  /* 0x00000000000c3947 */ /* 0x000fea0003800000 */
[----:B------:R-:W0:Y:S02]  /*db70*/  LDG.E.U8 R16, desc[UR36][R152.64+0xb9] ;  /* 0x0000b92498107981 */ /* 0x000e24000c1e1100 */
[----:B0-----:R-:W-:-:S05]  /*db80*/  PRMT R3, R16, 0x8880, RZ ;  /* 0x0000888010037816 */ /* 0x001fca00000000ff */
[----:B------:R-:W-:-:S07]  /*db90*/  IMAD R2, R3, R18, RZ ;  /* 0x0000001203027224 */ /* 0x000fce00078e02ff */
.L_x_482:
[----:B------:R-:W-:Y:S05]  /*dba0*/  BSYNC B1 ;  /* 0x0000000000017941 */ /* 0x000fea0003800000 */
.L_x_481:
[----:B------:R-:W-:Y:S01]  /*dbb0*/  @!P3 IMAD R119, R119, R17, R2 ;  /* 0x000000117777b224 */ /* 0x000fe200078e0202 */
[----:B------:R-:W-:Y:S04]  /*dbc0*/  BSSY B1, `(.L_x_483) ;  /* 0x0000006000017945 */ /* 0x000fe80003800000 */
[----:B------:R0:W-:Y:S01]  /*dbd0*/  @!P3 STG.E.U8 desc[UR36][R8.64+0xb9], R119 ;  /* 0x0000b9770800b986 */ /* 0x0001e2000c101124 */
[----:B------:R-:W-:Y:S05]  /*dbe0*/  @P5 BRA `(.L_x_484) ;  /* 0x00000000000c5947 */ /* 0x000fea0003800000 */
[----:B------:R-:W0:Y:S02]  /*dbf0*/  LDG.E.U8 R16, desc[UR36][R4.64+0xc0] ;  /* 0x0000c02404107981 */ /* 0x000e24000c1e1100 */
[----:B0-----:R-:W-:-:S05]  /*dc00*/  PRMT R3, R16, 0x8880, RZ ;  /* 0x0000888010037816 */ /* 0x001fca00000000ff */
[----:B------:R-:W-:-:S07]  /*dc10*/  IMAD R2, R3, R18, RZ ;  /* 0x0000001203027224 */ /* 0x000fce00078e02ff */
.L_x_484:
[----:B------:R-:W-:Y:S05]  /*dc20*/  BSYNC B1 ;  /* 0x0000000000017941 */ /* 0x000fea0003800000 */
.L_x_483:
[----:B0-----:R-:W-:Y:S01]  /*dc30*/  @!P5 IMAD R3, R120, R17, R2 ;  /* 0x000000117803d224 */ /* 0x001fe200078e0202 */
[----:B------:R-:W-:Y:S04]  /*dc40*/  BSSY B1, `(.L_x_485) ;  /* 0x0000006000017945 */ /* 0x000fe80003800000 */
[----:B------:R0:W-:Y:S01]  /*dc50*/  @!P5 STG.E.U8 desc[UR36][R6.64+0xc0], R3 ;  /* 0x0000c0030600d986 */ /* 0x0001e2000c101124 */
[----:B------:R-:W-:Y:S05]  /*dc60*/  @P1 BRA `(.L_x_486) ;  /* 0x00000000000c1947 */ /* 0x000fea0003800000 */
[----:B------:R-:W0:Y:S02]  /*dc70*/  LDG.E.U8 R16, desc[UR36][R4.64+0xc1] ;  /* 0x0000c12404107981 */ /* 0x000e24000c1e1100 */
[----:B0-----:R-:W-:-:S05]  /*dc80*/  PRMT R3, R16, 0x8880, RZ ;  /* 0x0000888010037816 */ /* 0x001fca00000000ff */
[----:B------:R-:W-:-:S07]  /*dc90*/  IMAD R2, R3, R18, RZ ;  /* 0x0000001203027224 */ /* 0x000fce00078e02ff */
.L_x_486:
[----:B------:R-:W-:Y:S05]  /*dca0*/  BSYNC B1 ;  /* 0x0000000000017941 */ /* 0x000fea0003800000 */
.L_x_485:
        /* <DEDUP_REMOVED lines=11> */
.L_x_488:
[----:B------:R-:W-:Y:S05]  /*dd60*/  BSYNC B1 ;  /* 0x0000000000017941 */ /* 0x000fea0003800000 */
.L_x_487:
[----:B0-----:R-:W-:Y:S01]  /*dd70*/  @!P4 IMAD R3, R122, R17, R2 ;  /* 0x000000117a03c224 */ /* 0x001fe200078e0202 */
[----:B------:R-:W-:Y:S04]  /*dd80*/  BSSY B1, `(.L_x_489) ;  /* 0x0000006000017945 */ /* 0x000fe80003800000 */
[----:B------:R0:W-:Y:S01]  /*dd90*/  @!P4 STG.E.U8 desc[UR36][R8.64+0xc0], R3 ;  /* 0x0000c0030800c986 */ /* 0x0001e2000c101124 */
[----:B------:R-:W-:Y:S05]  /*dda0*/  @P3 BRA `(.L_x_490) ;  /* 0x00000000000c3947 */ /* 0x000fea0003800000 */
[----:B------:R-:W0:Y:S02]  /*ddb0*/  LDG.E.U8 R16, desc[UR36][R152.64+0xc1] ;  /* 0x0000c12498107981 */ /* 0x000e24000c1e1100 */
[----:B0-----:R-:W-:-:S05]  /*ddc0*/  PRMT R3, R16, 0x8880, RZ ;  /* 0x0000888010037816 */ /* 0x001fca00000000ff */
[----:B------:R-:W-:-:S07]  /*ddd0*/  IMAD R2, R3, R18, RZ ;  /* 0x0000001203027224 */ /* 0x000fce00078e02ff */
.L_x_490:
[----:B------:R-:W-:Y:S05]  /*dde0*/  BSYNC B1 ;  /* 0x0000000000017941 */ /* 0x000fea0003800000 */
.L_x_489:
[----:B------:R-:W-:Y:S01]  /*ddf0*/  @!P3 IMAD R123, R123, R17, R2 ;  /* 0x000000117b7bb224 */ /* 0x000fe200078e0202 */
[----:B------:R-:W-:Y:S04]  /*de00*/  BSSY B1, `(.L_x_491) ;  /* 0x0000006000017945 */ /* 0x000fe80003800000 */
[----:B------:R0:W-:Y:S01]  /*de10*/  @!P3 STG.E.U8 desc[UR36][R8.64+0xc1], R123 ;  /* 0x0000c17b0800b986 */ /* 0x0001e2000c101124 */
[----:B------:R-:W-:Y:S05]  /*de20*/  @P5 BRA `(.L_x_492) ;  /* 0x00000000000c5947 */ /* 0x000fea0003800000 */
[----:B------:R-:W0:Y:S02]  /*de30*/  LDG.E.U8 R16, desc[UR36][R4.64+0xc8] ;  /* 0x0000c82404107981 */ /* 0x000e24000c1e1100 */
[----:B0-----:R-:W-:-:S05]  /*de40*/  PRMT R3, R16, 0x8880, RZ ;  /* 0x0000888010037816 */ /* 0x001fca00000000ff */
[----:B------:R-:W-:-:S07]  /*de50*/  IMAD R2, R3, R18, RZ ;  /* 0x0000001203027224 */ /* 0x000fce00078e02ff */
.L_x_492:
[----:B------:R-:W-:Y:S05]  /*de60*/  BSYNC B1 ;  /* 0x0000000000017941 */ /* 0x000fea0003800000 */
.L_x_491:
[----:B0-----:R-:W-:Y:S01]  /*de70*/  @!P5 IMAD R3, R124, R17, R2 ;  /* 0x000000117c03d224 */ /* 0x001fe200078e0202 */
[----:B------:R-:W-:Y:S04]  /*de80*/  BSSY B1, `(.L_x_493) ;  /* 0x0000006000017945 */ /* 0x000fe80003800000 */
[----:B------:R0:W-:Y:S01]  /*de90*/  @!P5 STG.E.U8 desc[UR36][R6.64+0xc8], R3 ;  /* 0x0000c8030600d986 */ /* 0x0001e2000c101124 */
[----:B------:R-:W-:Y:S05]  /*dea0*/  @P1 BRA `(.L_x_494) ;  /* 0x00000000000c1947 */ /* 0x000fea0003800000 */
[----:B------:R-:W0:Y:S02]  /*deb0*/  LDG.E.U8 R16, desc[UR36][R4.64+0xc9] ;  /* 0x0000c92404107981 */ /* 0x000e24000c1e1100 */
[----:B0-----:R-:W-:-:S05]  /*dec0*/  PRMT R3, R16, 0x8880, RZ ;  /* 0x0000888010037816 */ /* 0x001fca00000000ff */
[----:B------:R-:W-:-:S07]  /*ded0*/  IMAD R2, R3, R18, RZ ;  /* 0x0000001203027224 */ /* 0x000fce00078e02ff */
.L_x_494:
[----:B------:R-:W-:Y:S05]  /*dee0*/  BSYNC B1 ;  /* 0x0000000000017941 */ /* 0x000fea0003800000 */
.L_x_493:
        /* <DEDUP_REMOVED lines=11> */
.L_x_496:
[----:B------:R-:W-:Y:S05]  /*dfa0*/  BSYNC B1 ;  /* 0x0000000000017941 */ /* 0x000fea0003800000 */
.L_x_495:
[----:B0-----:R-:W-:Y:S01]  /*dfb0*/  @!P4 IMAD R3, R126, R17, R2 ;  /* 0x000000117e03c224 */ /* 0x001fe200078e0202 */
[----:B------:R-:W-:Y:S04]  /*dfc0*/  BSSY B1, `(.L_x_497) ;  /* 0x0000006000017945 */ /* 0x000fe80003800000 */
[----:B------:R0:W-:Y:S01]  /*dfd0*/  @!P4 STG.E.U8 desc[UR36][R8.64+0xc8], R3 ;  /* 0x0000c8030800c986 */ /* 0x0001e2000c101124 */
[----:B------:R-:W-:Y:S05]  /*dfe0*/  @P3 BRA `(.L_x_498) ;  /* 0x00000000000c3947 */ /* 0x000fea0003800000 */
[----:B------:R-:W0:Y:S02]  /*dff0*/  LDG.E.U8 R16, desc[UR36][R152.64+0xc9] ;  /* 0x0000c92498107981 */ /* 0x000e24000c1e1100 */
[----:B0-----:R-:W-:-:S05]  /*e000*/  PRMT R3, R16, 0x8880, RZ ;  /* 0x0000888010037816 */ /* 0x001fca00000000ff */
[----:B------:R-:W-:-:S07]  /*e010*/  IMAD R2, R3, R18, RZ ;  /* 0x0000001203027224 */ /* 0x000fce00078e02ff */
.L_x_498:
[----:B------:R-:W-:Y:S05]  /*e020*/  BSYNC B1 ;  /* 0x0000000000017941 */ /* 0x000fea0003800000 */
.L_x_497:
[----:B------:R-:W-:Y:S01]  /*e030*/  @!P3 IMAD R127, R127, R17, R2 ;  /* 0x000000117f7fb224 */ /* 0x000fe200078e0202 */
[----:B------:R-:W-:Y:S04]  /*e040*/  BSSY B1, `(.L_x_499) ;  /* 0x0000006000017945 */ /* 0x000fe80003800000 */
[----:B------:R0:W-:Y:S01]  /*e050*/  @!P3 STG.E.U8 desc[UR36][R8.64+0xc9], R127 ;  /* 0x0000c97f0800b986 */ /* 0x0001e2000c101124 */
[----:B------:R-:W-:Y:S05]  /*e060*/  @P5 BRA `(.L_x_500) ;  /* 0x00000000000c5947 */ /* 0x000fea0003800000 */
[----:B------:R-:W0:Y:S02]  /*e070*/  LDG.E.U8 R16, desc[UR36][R4.64+0xd0] ;  /* 0x0000d02404107981 */ /* 0x000e24000c1e1100 */
[----:B0-----:R-:W-:-:S05]  /*e080*/  PRMT R3, R16, 0x8880, RZ ;  /* 0x0000888010037816 */ /* 0x001fca00000000ff */
[----:B------:R-:W-:-:S07]  /*e090*/  IMAD R2, R3, R18, RZ ;  /* 0x0000001203027224 */ /* 0x000fce00078e02ff */
.L_x_500:
[----:B------:R-:W-:Y:S05]  /*e0a0*/  BSYNC B1 ;  /* 0x0000000000017941 */ /* 0x000fea0003800000 */
.L_x_499:
[----:B0-----:R-:W-:Y:S01]  /*e0b0*/  @!P5 IMAD R3, R128, R17, R2 ;  /* 0x000000118003d224 */ /* 0x001fe200078e0202 */
[----:B------:R-:W-:Y:S04]  /*e0c0*/  BSSY B1, `(.L_x_501) ;  /* 0x0000006000017945 */ /* 0x000fe80003800000 */
[----:B------:R0:W-:Y:S01]  /*e0d0*/  @!P5 STG.E.U8 desc[UR36][R6.64+0xd0], R3 ;  /* 0x0000d0030600d986 */ /* 0x0001e2000c101124 */
[----:B------:R-:W-:Y:S05]  /*e0e0*/  @P1 BRA `(.L_x_502) ;  /* 0x00000000000c1947 */ /* 0x000fea0003800000 */
[----:B------:R-:W0:Y:S02]  /*e0f0*/  LDG.E.U8 R16, desc[UR36][R4.64+0xd1] ;  /* 0x0000d12404107981 */ /* 0x000e24000c1e1100 */
[----:B0-----:R-:W-:-:S05]  /*e100*/  PRMT R3, R16, 0x8880, RZ ;  /* 0x0000888010037816 */ /* 0x001fca00000000ff */
[----:B------:R-:W-:-:S07]  /*e110*/  IMAD R2, R3, R18, RZ ;  /* 0x0000001203027224 */ /* 0x000fce00078e02ff */
.L_x_502:
[----:B------:R-:W-:Y:S05]  /*e120*/  BSYNC B1 ;  /* 0x0000000000017941 */ /* 0x000fea0003800000 */
.L_x_501:
        /* <DEDUP_REMOVED lines=11> */
.L_x_504:
[----:B------:R-:W-:Y:S05]  /*e1e0*/  BSYNC B1 ;  /* 0x0000000000017941 */ /* 0x000fea0003800000 */
.L_x_503:
[----:B0-----:R-:W-:Y:S01]  /*e1f0*/  @!P4 IMAD R3, R130, R17, R2 ;  /* 0x000000118203c224 */ /* 0x001fe200078e0202 */
[----:B------:R-:W-:Y:S04]  /*e200*/  BSSY B1, `(.L_x_505) ;  /* 0x0000006000017945 */ /* 0x000fe80003800000 */
[----:B------:R0:W-:Y:S01]  /*e210*/  @!P4 STG.E.U8 desc[UR36][R8.64+0xd0], R3 ;  /* 0x0000d0030800c986 */ /* 0x0001e2000c101124 */
[----:B------:R-:W-:Y:S05]  /*e220*/  @P3 BRA `(.L_x_506) ;  /* 0x00000000000c3947 */ /* 0x000fea0003800000 */
[----:B------:R-:W0:Y:S02]  /*e230*/  LDG.E.U8 R16, desc[UR36][R152.64+0xd1] ;  /* 0x0000d12498107981 */ /* 0x000e24000c1e1100 */
[----:B0-----:R-:W-:-:S05]  /*e240*/  PRMT R3, R16, 0x8880, RZ ;  /* 0x0000888010037816 */ /* 0x001fca00000000ff */
[----:B------:R-:W-:-:S07]  /*e250*/  IMAD R2, R3, R18, RZ ;  /* 0x0000001203027224 */ /* 0x000fce00078e02ff */
.L_x_506:
[----:B------:R-:W-:Y:S05]  /*e260*/  BSYNC B1 ;  /* 0x0000000000017941 */ /* 0x000fea0003800000 */
.L_x_505:
[----:B------:R-:W-:Y:S01]  /*e270*/  @!P3 IMAD R131, R131, R17, R2 ;  /* 0x000000118383b224 */ /* 0x000fe200078e0202 */
[----:B------:R-:W-:Y:S04]  /*e280*/  BSSY B1, `(.L_x_507) ;  /* 0x0000006000017945 */ /* 0x000fe80003800000 */
[----:B------:R0:W-:Y:S01]  /*e290*/  @!P3 STG.E.U8 desc[UR36][R8.64+0xd1], R131 ;  /* 0x0000d1830800b986 */ /* 0x0001e2000c101124 */
[----:B------:R-:W-:Y:S05]  /*e2a0*/  @P5 BRA `(.L_x_508) ;  /* 0x00000000000c5947 */ /* 0x000fea0003800000 */
[----:B------:R-:W0:Y:S02]  /*e2b0*/  LDG.E.U8 R16, desc[UR36][R4.64+0xd8] ;  /* 0x0000d82404107981 */ /* 0x000e24000c1e1100 */
[----:B0-----:R-:W-:-:S05]  /*e2c0*/  PRMT R3, R16, 0x8880, RZ ;  /* 0x0000888010037816 */ /* 0x001fca00000000ff */
[----:B------:R-:W-:-:S07]  /*e2d0*/  IMAD R2, R3, R18, RZ ;  /* 0x0000001203027224 */ /* 0x000fce00078e02ff */
.L_x_508:
[----:B------:R-:W-:Y:S05]  /*e2e0*/  BSYNC B1 ;  /* 0x0000000000017941 */ /* 0x000fea0003800000 */
.L_x_507:
[----:B0-----:R-:W-:Y:S01]  /*e2f0*/  @!P5 IMAD R3, R132, R17, R2 ;  /* 0x000000118403d224 */ /* 0x001fe200078e0202 */
[----:B------:R-:W-:Y:S04]  /*e300*/  BSSY B1, `(.L_x_509) ;  /* 0x0000006000017945 */ /* 0x000fe80003800000 */
[----:B------:R0:W-:Y:S01]  /*e310*/  @!P5 STG.E.U8 desc[UR36][R6.64+0xd8], R3 ;  /* 0x0000d8030600d986 */ /* 0x0001e2000c101124 */
[----:B------:R-:W-:Y:S05]  /*e320*/  @P1 BRA `(.L_x_510) ;  /* 0x00000000000c1947 */ /* 0x000fea0003800000 */
[----:B------:R-:W0:Y:S02]  /*e330*/  LDG.E.U8 R16, desc[UR36][R4.64+0xd9] ;  /* 0x0000d92404107981 */ /* 0x000e24000c1e1100 */
[----:B0-----:R-:W-:-:S05]  /*e340*/  PRMT R3, R16, 0x8880, RZ ;  /* 0x0000888010037816 */ /* 0x001fca00000000ff */
[----:B------:R-:W-:-:S07]  /*e350*/  IMAD R2, R3, R18, RZ ;  /* 0x0000001203027224 */ /* 0x000fce00078e02ff */
.L_x_510:
[----:B------:R-:W-:Y:S05]  /*e360*/  BSYNC B1 ;  /* 0x0000000000017941 */ /* 0x000fea0003800000 */
.L_x_509:
        /* <DEDUP_REMOVED lines=11> */
.L_x_512:
[----:B------:R-:W-:Y:S05]  /*e420*/  BSYNC B1 ;  /* 0x0000000000017941 */ /* 0x000fea0003800000 */
.L_x_511:
[----:B0-----:R-:W-:Y:S01]  /*e430*/  @!P4 IMAD R3, R134, R17, R2 ;  /* 0x000000118603c224 */ /* 0x001fe200078e0202 */
[----:B------:R-:W-:Y:S04]  /*e440*/  BSSY B1, `(.L_x_513) ;  /* 0x0000006000017945 */ /* 0x000fe80003800000 */
[----:B------:R0:W-:Y:S01]  /*e450*/  @!P4 STG.E.U8 desc[UR36][R8.64+0xd8], R3 ;  /* 0x0000d8030800c986 */ /* 0x0001e2000c101124 */
[----:B------:R-:W-:Y:S05]  /*e460*/  @P3 BRA `(.L_x_514) ;  /* 0x00000000000c3947 */ /* 0x000fea0003800000 */
[----:B------:R-:W0:Y:S02]  /*e470*/  LDG.E.U8 R16, desc[UR36][R152.64+0xd9] ;  /* 0x0000d92498107981 */ /* 0x000e24000c1e1100 */
[----:B0-----:R-:W-:-:S05]  /*e480*/  PRMT R3, R16, 0x8880, RZ ;  /* 0x0000888010037816 */ /* 0x001fca00000000ff */
[----:B------:R-:W-:-:S07]  /*e490*/  IMAD R2, R3, R18, RZ ;  /* 0x0000001203027224 */ /* 0x000fce00078e02ff */
.L_x_514:
[----:B------:R-:W-:Y:S05]  /*e4a0*/  BSYNC B1 ;  /* 0x0000000000017941 */ /* 0x000fea0003800000 */
.L_x_513:
[----:B------:R-:W-:Y:S01]  /*e4b0*/  @!P3 IMAD R135, R135, R17, R2 ;  /* 0x000000118787b224 */ /* 0x000fe200078e0202 */
[----:B------:R-:W-:Y:S04]  /*e4c0*/  BSSY B1, `(.L_x_515) ;  /* 0x0000006000017945 */ /* 0x000fe80003800000 */
[----:B------:R0:W-:Y:S01]  /*e4d0*/  @!P3 STG.E.U8 desc[UR36][R8.64+0xd9], R135 ;  /* 0x0000d9870800b986 */ /* 0x0001e2000c101124 */
[----:B------:R-:W-:Y:S05]  /*e4e0*/  @P5 BRA `(.L_x_516) ;  /* 0x00000000000c5947 */ /* 0x000fea0003800000 */
[----:B------:R-:W0:Y:S02]  /*e4f0*/  LDG.E.U8 R16, desc[UR36][R4.64+0xe0] ;  /* 0x0000e02404107981 */ /* 0x000e24000c1e1100 */
[----:B0-----:R-:W-:-:S05]  /*e500*/  PRMT R3, R16, 0x8880, RZ ;  /* 0x0000888010037816 */ /* 0x001fca00000000ff */
[----:B------:R-:W-:-:S07]  /*e510*/  IMAD R2, R3, R18, RZ ;  /* 0x0000001203027224 */ /* 0x000fce00078e02ff */
.L_x_516:
[----:B------:R-:W-:Y:S05]  /*e520*/  BSYNC B1 ;  /* 0x0000000000017941 */ /* 0x000fea0003800000 */
.L_x_515:
[----:B0-----:R-:W-:Y:S01]  /*e530*/  @!P5 IMAD R3, R136, R17, R2 ;  /* 0x000000118803d224 */ /* 0x001fe200078e0202 */
[----:B------:R-:W-:Y:S04]  /*e540*/  BSSY B1, `(.L_x_517) ;  /* 0x0000006000017945 */ /* 0x000fe80003800000 */
[----:B------:R0:W-:Y:S01]  /*e550*/  @!P5 STG.E.U8 desc[UR36][R6.64+0xe0], R3 ;  /* 0x0000e0030600d986 */ /* 0x0001e2000c101124 */
[----:B------:R-:W-:Y:S05]  /*e560*/  @P1 BRA `(.L_x_518) ;  /* 0x00000000000c1947 */ /* 0x000fea0003800000 */
[----:B------:R-:W0:Y:S02]  /*e570*/  LDG.E.U8 R16, desc[UR36][R4.64+0xe1] ;  /* 0x0000e12404107981 */ /* 0x000e24000c1e1100 */
[----:B0-----:R-:W-:-:S05]  /*e580*/  PRMT R3, R16, 0x8880, RZ ;  /* 0x0000888010037816 */ /* 0x001fca00000000ff */
[----:B------:R-:W-:-:S07]  /*e590*/  IMAD R2, R3, R18, RZ ;  /* 0x0000001203027224 */ /* 0x000fce00078e02ff */
.L_x_518:
[----:B------:R-:W-:Y:S05]  /*e5a0*/  BSYNC B1 ;  /* 0x0000000000017941 */ /* 0x000fea0003800000 */
.L_x_517:
        /* <DEDUP_REMOVED lines=11> */
.L_x_520:
[----:B------:R-:W-:Y:S05]  /*e660*/  BSYNC B1 ;  /* 0x0000000000017941 */ /* 0x000fea0003800000 */
.L_x_519:
[----:B0-----:R-:W-:Y:S01]  /*e670*/  @!P4 IMAD R3, R138, R17, R2 ;  /* 0x000000118a03c224 */ /* 0x001fe200078e0202 */
[----:B------:R-:W-:Y:S04]  /*e680*/  BSSY B1, `(.L_x_521) ;  /* 0x0000006000017945 */ /* 0x000fe80003800000 */
[----:B------:R0:W-:Y:S01]  /*e690*/  @!P4 STG.E.U8 desc[UR36][R8.64+0xe0], R3 ;  /* 0x0000e0030800c986 */ /* 0x0001e2000c101124 */
[----:B------:R-:W-:Y:S05]  /*e6a0*/  @P3 BRA `(.L_x_522) ;  /* 0x00000000000c3947 */ /* 0x000fea0003800000 */
[----:B------:R-:W0:Y:S02]  /*e6b0*/  LDG.E.U8 R16, desc[UR36][R152.64+0xe1] ;  /* 0x0000e12498107981 */ /* 0x000e24000c1e1100 */
[----:B0-----:R-:W-:-:S05]  /*e6c0*/  PRMT R3, R16, 0x8880, RZ ;  /* 0x0000888010037816 */ /* 0x001fca00000000ff */
[----:B------:R-:W-:-:S07]  /*e6d0*/  IMAD R2, R3, R18, RZ ;  /* 0x0000001203027224 */ /* 0x000fce00078e02ff */
.L_x_522:
[----:B------:R-:W-:Y:S05]  /*e6e0*/  BSYNC B1 ;  /* 0x0000000000017941 */ /* 0x000fea0003800000 */
.L_x_521:
[----:B------:R-:W-:Y:S01]  /*e6f0*/  @!P3 IMAD R139, R139, R17, R2 ;  /* 0x000000118b8bb224 */ /* 0x000fe200078e0202 */
[----:B------:R-:W-:Y:S04]  /*e700*/  BSSY B1, `(.L_x_523) ;  /* 0x0000006000017945 */ /* 0x000fe80003800000 */
[----:B------:R0:W-:Y:S01]  /*e710*/  @!P3 STG.E.U8 desc[UR36][R8.64+0xe1], R139 ;  /* 0x0000e18b0800b986 */ /* 0x0001e2000c101124 */
[----:B------:R-:W-:Y:S05]  /*e720*/  @P5 BRA `(.L_x_524) ;  /* 0x00000000000c5947 */ /* 0x000fea0003800000 */
[----:B------:R-:W0:Y:S02]  /*e730*/  LDG.E.U8 R16, desc[UR36][R4.64+0xe8] ;  /* 0x0000e82404107981 */ /* 0x000e24000c1e1100 */
[----:B0-----:R-:W-:-:S05]  /*e740*/  PRMT R3, R16, 0x8880, RZ ;  /* 0x0000888010037816 */ /* 0x001fca00000000ff */
[----:B------:R-:W-:-:S07]  /*e750*/  IMAD R2, R3, R18, RZ ;  /* 0x0000001203027224 */ /* 0x000fce00078e02ff */
.L_x_524:
[----:B------:R-:W-:Y:S05]  /*e760*/  BSYNC B1 ;  /* 0x0000000000017941 */ /* 0x000fea0003800000 */
.L_x_523:
[----:B0-----:R-:W-:Y:S01]  /*e770*/  @!P5 IMAD R3, R140, R17, R2 ;  /* 0x000000118c03d224 */ /* 0x001fe200078e0202 */
[----:B------:R-:W-:Y:S04]  /*e780*/  BSSY B1, `(.L_x_525) ;  /* 0x0000006000017945 */ /* 0x000fe80003800000 */
[----:B------:R0:W-:Y:S01]  /*e790*/  @!P5 STG.E.U8 desc[UR36][R6.64+0xe8], R3 ;  /* 0x0000e8030600d986 */ /* 0x0001e2000c101124 */
[----:B------:R-:W-:Y:S05]  /*e7a0*/  @P1 BRA `(.L_x_526) ;  /* 0x00000000000c1947 */ /* 0x000fea0003800000 */
[----:B------:R-:W0:Y:S02]  /*e7b0*/  LDG.E.U8 R16, desc[UR36][R4.64+0xe9] ;  /* 0x0000e92404107981 */ /* 0x000e24000c1e1100 */
[----:B0-----:R-:W-:-:S05]  /*e7c0*/  PRMT R3, R16, 0x8880, RZ ;  /* 0x0000888010037816 */ /* 0x001fca00000000ff */
[----:B------:R-:W-:-:S07]  /*e7d0*/  IMAD R2, R3, R18, RZ ;  /* 0x0000001203027224 */ /* 0x000fce00078e02ff */
.L_x_526:
[----:B------:R-:W-:Y:S05]  /*e7e0*/  BSYNC B1 ;  /* 0x0000000000017941 */ /* 0x000fea0003800000 */
.L_x_525:
        /* <DEDUP_REMOVED lines=11> */
.L_x_528:
[----:B------:R-:W-:Y:S05]  /*e8a0*/  BSYNC B1 ;  /* 0x0000000000017941 */ /* 0x000fea0003800000 */
.L_x_527:
[----:B0-----:R-:W-:Y:S01]  /*e8b0*/  @!P4 IMAD R3, R142, R17, R2 ;  /* 0x000000118e03c224 */ /* 0x001fe200078e0202 */
[----:B------:R-:W-:Y:S04]  /*e8c0*/  BSSY B1, `(.L_x_529) ;  /* 0x0000006000017945 */ /* 0x000fe80003800000 */
[----:B------:R0:W-:Y:S01]  /*e8d0*/  @!P4 STG.E.U8 desc[UR36][R8.64+0xe8], R3 ;  /* 0x0000e8030800c986 */ /* 0x0001e2000c101124 */
[----:B------:R-:W-:Y:S05]  /*e8e0*/  @P3 BRA `(.L_x_530) ;  /* 0x00000000000c3947 */ /* 0x000fea0003800000 */
[----:B------:R-:W0:Y:S02]  /*e8f0*/  LDG.E.U8 R16, desc[UR36][R152.64+0xe9] ;  /* 0x0000e92498107981 */ /* 0x000e24000c1e1100 */
[----:B0-----:R-:W-:-:S05]  /*e900*/  PRMT R3, R16, 0x8880, RZ ;  /* 0x0000888010037816 */ /* 0x001fca00000000ff */
[----:B------:R-:W-:-:S07]  /*e910*/  IMAD R2, R3, R18, RZ ;  /* 0x0000001203027224 */ /* 0x000fce00078e02ff */
.L_x_530:
[----:B------:R-:W-:Y:S05]  /*e920*/  BSYNC B1 ;  /* 0x0000000000017941 */ /* 0x000fea0003800000 */
.L_x_529:
[----:B------:R-:W-:Y:S01]  /*e930*/  @!P3 IMAD R143, R143, R17, R2 ;  /* 0x000000118f8fb224 */ /* 0x000fe200078e0202 */
[----:B------:R-:W-:Y:S04]  /*e940*/  BSSY B1, `(.L_x_531) ;  /* 0x0000006000017945 */ /* 0x000fe80003800000 */
[----:B------:R0:W-:Y:S01]  /*e950*/  @!P3 STG.E.U8 desc[UR36][R8.64+0xe9], R143 ;  /* 0x0000e98f0800b986 */ /* 0x0001e2000c101124 */
[----:B------:R-:W-:Y:S05]  /*e960*/  @P5 BRA `(.L_x_532) ;  /* 0x00000000000c5947 */ /* 0x000fea0003800000 */
[----:B------:R-:W0:Y:S02]  /*e970*/  LDG.E.U8 R16, desc[UR36][R4.64+0xf0] ;  /* 0x0000f02404107981 */ /* 0x000e24000c1e1100 */
[----:B0-----:R-:W-:-:S05]  /*e980*/  PRMT R3, R16, 0x8880, RZ ;  /* 0x0000888010037816 */ /* 0x001fca00000000ff */
[----:B------:R-:W-:-:S07]  /*e990*/  IMAD R2, R3, R18, RZ ;  /* 0x0000001203027224 */ /* 0x000fce00078e02ff */
.L_x_532:
[----:B------:R-:W-:Y:S05]  /*e9a0*/  BSYNC B1 ;  /* 0x0000000000017941 */ /* 0x000fea0003800000 */
.L_x_531:
[----:B0-----:R-:W-:Y:S01]  /*e9b0*/  @!P5 IMAD R3, R144, R17, R2 ;  /* 0x000000119003d224 */ /* 0x001fe200078e0202 */
[----:B------:R-:W-:Y:S04]  /*e9c0*/  BSSY B1, `(.L_x_533) ;  /* 0x0000006000017945 */ /* 0x000fe80003800000 */
[----:B------:R0:W-:Y:S01]  /*e9d0*/  @!P5 STG.E.U8 desc[UR36][R6.64+0xf0], R3 ;  /* 0x0000f0030600d986 */ /* 0x0001e2000c101124 */
[----:B------:R-:W-:Y:S05]  /*e9e0*/  @P1 BRA `(.L_x_534) ;  /* 0x00000000000c1947 */ /* 0x000fea0003800000 */
[----:B------:R-:W0:Y:S02]  /*e9f0*/  LDG.E.U8 R16, desc[UR36][R4.64+0xf1] ;  /* 0x0000f12404107981 */ /* 0x000e24000c1e1100 */
[----:B0-----:R-:W-:-:S05]  /*ea00*/  PRMT R3, R16, 0x8880, RZ ;  /* 0x0000888010037816 */ /* 0x001fca00000000ff */
[----:B------:R-:W-:-:S07]  /*ea10*/  IMAD R2, R3, R18, RZ ;  /* 0x0000001203027224 */ /* 0x000fce00078e02ff */
.L_x_534:
[----:B------:R-:W-:Y:S05]  /*ea20*/  BSYNC B1 ;  /* 0x0000000000017941 */ /* 0x000fea0003800000 */
.L_x_533:
[C---:B------:R-:W-:Y:S01]  /*ea30*/  ISETP.LT.OR P4, PT, R0.reuse, 0xf1, !P0 ;  /* 0x000000f10000780c */ /* 0x040fe20004781670 */
[----:B------:R-:W-:Y:S01]  /*ea40*/  @!P1 IMAD R145, R145, R17, R2 ;  /* 0x0000001191919224 */ /* 0x000fe200078e0202 */
[----:B------:R-:W-:Y:S01]  /*ea50*/  BSSY B1, `(.L_x_535) ;  /* 0x000000a000017945 */ /* 0x000fe20003800000 */
[C---:B------:R-:W-:Y:S02]  /*ea60*/  ISETP.LT.OR P3, PT, R0.reuse, 0xf2, !P0 ;  /* 0x000000f20000780c */ /* 0x040fe40004761670 */
        /* <DEDUP_REMOVED lines=8> */
.L_x_536:
[----:B------:R-:W-:Y:S05]  /*eaf0*/  BSYNC B1 ;  /* 0x0000000000017941 */ /* 0x000fea0003800000 */
.L_x_535:
[----:B0-----:R-:W-:Y:S01]  /*eb00*/  @!P4 IMAD R3, R146, R17, R2 ;  /* 0x000000119203c224 */ /* 0x001fe200078e0202 */
[----:B------:R-:W-:Y:S04]  /*eb10*/  BSSY B1, `(.L_x_537) ;  /* 0x0000006000017945 */ /* 0x000fe80003800000 */
[----:B------:R0:W-:Y:S01]  /*eb20*/  @!P4 STG.E.U8 desc[UR36][R8.64+0xf0], R3 ;  /* 0x0000f0030800c986 */ /* 0x0001e2000c101124 */
[----:B------:R-:W-:Y:S05]  /*eb30*/  @P3 BRA `(.L_x_538) ;  /* 0x00000000000c3947 */ /* 0x000fea0003800000 */
[----:B------:R-:W0:Y:S02]  /*eb40*/  LDG.E.U8 R16, desc[UR36][R152.64+0xf1] ;  /* 0x0000f12498107981 */ /* 0x000e24000c1e1100 */
[----:B0-----:R-:W-:-:S05]  /*eb50*/  PRMT R3, R16, 0x8880, RZ ;  /* 0x0000888010037816 */ /* 0x001fca00000000ff */
[----:B------:R-:W-:-:S07]  /*eb60*/  IMAD R2, R3, R18, RZ ;  /* 0x0000001203027224 */ /* 0x000fce00078e02ff */
.L_x_538:
[----:B------:R-:W-:Y:S05]  /*eb70*/  BSYNC B1 ;  /* 0x0000000000017941 */ /* 0x000fea0003800000 */
.L_x_537:
[----:B------:R-:W-:Y:S01]  /*eb80*/  @!P3 IMAD R147, R147, R17, R2 ;  /* 0x000000119393b224 */ /* 0x000fe200078e0202 */
[----:B------:R-:W-:Y:S04]  /*eb90*/  BSSY B1, `(.L_x_539) ;  /* 0x0000006000017945 */ /* 0x000fe80003800000 */
[----:B------:R0:W-:Y:S01]  /*eba0*/  @!P3 STG.E.U8 desc[UR36][R8.64+0xf1], R147 ;  /* 0x0000f1930800b986 */ /* 0x0001e2000c101124 */
[----:B------:R-:W-:Y:S05]  /*ebb0*/  @P1 BRA `(.L_x_540) ;  /* 0x00000000000c1947 */ /* 0x000fea0003800000 */
[----:B------:R-:W0:Y:S02]  /*ebc0*/  LDG.E.U8 R16, desc[UR36][R4.64+0xf8] ;  /* 0x0000f82404107981 */ /* 0x000e24000c1e1100 */
[----:B0-----:R-:W-:-:S05]  /*ebd0*/  PRMT R3, R16, 0x8880, RZ ;  /* 0x0000888010037816 */ /* 0x001fca00000000ff */
[----:B------:R-:W-:-:S07]  /*ebe0*/  IMAD R2, R3, R18, RZ ;  /* 0x0000001203027224 */ /* 0x000fce00078e02ff */
.L_x_540:
[----:B------:R-:W-:Y:S05]  /*ebf0*/  BSYNC B1 ;  /* 0x0000000000017941 */ /* 0x000fea0003800000 */
.L_x_539:
[----:B0-----:R-:W-:Y:S01]  /*ec00*/  @!P1 IMAD R3, R148, R17, R2 ;  /* 0x0000001194039224 */ /* 0x001fe200078e0202 */
[----:B------:R-:W-:Y:S04]  /*ec10*/  BSSY B1, `(.L_x_541) ;  /* 0x0000006000017945 */ /* 0x000fe80003800000 */
[----:B------:R0:W-:Y:S01]  /*ec20*/  @!P1 STG.E.U8 desc[UR36][R6.64+0xf8], R3 ;  /* 0x0000f80306009986 */ /* 0x0001e2000c101124 */
[----:B------:R-:W-:Y:S05]  /*ec30*/  @P2 BRA `(.L_x_542) ;  /* 0x00000000000c2947 */ /* 0x000fea0003800000 */
[----:B------:R-:W0:Y:S02]  /*ec40*/  LDG.E.U8 R16, desc[UR36][R4.64+0xf9] ;  /* 0x0000f92404107981 */ /* 0x000e24000c1e1100 */
[----:B0-----:R-:W-:-:S05]  /*ec50*/  PRMT R3, R16, 0x8880, RZ ;  /* 0x0000888010037816 */ /* 0x001fca00000000ff */
[----:B------:R-:W-:-:S07]  /*ec60*/  IMAD R2, R3, R18, RZ ;  /* 0x0000001203027224 */ /* 0x000fce00078e02ff */
.L_x_542:
[----:B------:R-:W-:Y:S05]  /*ec70*/  BSYNC B1 ;  /* 0x0000000000017941 */ /* 0x000fea0003800000 */
.L_x_541:
[----:B------:R-:W-:Y:S01]  /*ec80*/  @!P2 IMAD R149, R149, R17, R2 ;  /* 0x000000119595a224 */ /* 0x000fe200078e0202 */
[----:B------:R-:W-:Y:S04]  /*ec90*/  BSSY B1, `(.L_x_543) ;  /* 0x0000006000017945 */ /* 0x000fe80003800000 */
[----:B------:R0:W-:Y:S01]  /*eca0*/  @!P2 STG.E.U8 desc[UR36][R6.64+0xf9], R149 ;  /* 0x0000f9950600a986 */ /* 0x0001e2000c101124 */
[----:B------:R-:W-:Y:S05]  /*ecb0*/  @P5 BRA `(.L_x_544) ;  /* 0x00000000000c5947 */ /* 0x000fea0003800000 */
[----:B------:R-:W0:Y:S02]  /*ecc0*/  LDG.E.U8 R16, desc[UR36][R152.64+0xf8] ;  /* 0x0000f82498107981 */ /* 0x000e24000c1e1100 */
[----:B0-----:R-:W-:-:S05]  /*ecd0*/  PRMT R3, R16, 0x8880, RZ ;  /* 0x0000888010037816 */ /* 0x001fca00000000ff */
[----:B------:R-:W-:-:S07]  /*ece0*/  IMAD R2, R3, R18, RZ ;  /* 0x0000001203027224 */ /* 0x000fce00078e02ff */
.L_x_544:
[----:B------:R-:W-:Y:S05]  /*ecf0*/  BSYNC B1 ;  /* 0x0000000000017941 */ /* 0x000fea0003800000 */
.L_x_543:
[----:B0-----:R-:W-:Y:S01]  /*ed00*/  @!P5 IMAD R3, R150, R17, R2 ;  /* 0x000000119603d224 */ /* 0x001fe200078e0202 */
[----:B------:R-:W-:Y:S01]  /*ed10*/  ISETP.LT.OR P0, PT, R0, 0xfa, !P0 ;  /* 0x000000fa0000780c */ /* 0x000fe20004701670 */
[----:B------:R-:W-:Y:S03]  /*ed20*/  BSSY B1, `(.L_x_545) ;  /* 0x0000006000017945 */ /* 0x000fe60003800000 */
[----:B------:R0:W-:Y:S09]  /*ed30*/  @!P5 STG.E.U8 desc[UR36][R8.64+0xf8], R3 ;  /* 0x0000f8030800d986 */ /* 0x0001f2000c101124 */
[----:B------:R-:W-:Y:S05]  /*ed40*/  @P0 BRA `(.L_x_546) ;  /* 0x00000000000c0947 */ /* 0x000fea0003800000 */
[----:B------:R-:W0:Y:S02]  /*ed50*/  LDG.E.U8 R16, desc[UR36][R152.64+0xf9] ;  /* 0x0000f92498107981 */ /* 0x000e24000c1e1100 */
[----:B0-----:R-:W-:-:S05]  /*ed60*/  PRMT R3, R16, 0x8880, RZ ;  /* 0x0000888010037816 */ /* 0x001fca00000000ff */
[----:B------:R-:W-:-:S07]  /*ed70*/  IMAD R2, R3, R18, RZ ;  /* 0x0000001203027224 */ /* 0x000fce00078e02ff */
.L_x_546:
[----:B------:R-:W-:Y:S05]  /*ed80*/  BSYNC B1 ;  /* 0x0000000000017941 */ /* 0x000fea0003800000 */
.L_x_545:
[----:B------:R-:W-:Y:S01]  /*ed90*/  IMAD R151, R151, R17, R2 ;  /* 0x0000001197977224 */ /* 0x000fe200078e0202 */
[----:B------:R-:W-:Y:S06]  /*eda0*/  @P0 BRA `(.L_x_547) ;  /* 0x0000003800180947 */ /* 0x000fec0003800000 */
[----:B------:R0:W-:Y:S01]  /*edb0*/  STG.E.U8 desc[UR36][R8.64+0xf9], R151 ;  /* 0x0000f99708007986 */ /* 0x0001e2000c101124 */
[----:B------:R-:W-:Y:S05]  /*edc0*/  BRA `(.L_x_547) ;  /* 0x0000003800107947 */ /* 0x000fea0003800000 */
.L_x_34:
[----:B------:R-:W2:Y:S04]  /*edd0*/  LDL.LU R2, [R1] ;  /* 0x0000000001027983 */ /* 0x000ea80000300800 */
[----:B------:R-:W3:Y:S04]  /*ede0*/  LDL.LU R3, [R1+0x14] ;  /* 0x0000140001037983 */ /* 0x000ee80000300800 */
[----:B------:R-:W4:Y:S04]  /*edf0*/  LDL.LU R227, [R1+0xbc] ;  /* 0x0000bc0001e37983 */ /* 0x000f280000300800 */
[----:B------:R-:W5:Y:S04]  /*ee00*/  LDL.LU R226, [R1+0xc0] ;  /* 0x0000c00001e27983 */ /* 0x000f680000300800 */
        /* <DEDUP_REMOVED lines=52> */
[----:B------:R-:W5:Y:S01]  /*f150*/  LDL.LU R177, [R1+0x194] ;  /* 0x0001940001b17983 */ /* 0x000f620000300800 */
[----:B------:R-:W-:-:S03]  /*f160*/  ISETP.GE.AND P2, PT, R156, 0x1, PT ;  /* 0x000000019c00780c */ /* 0x000fc60003f46270 */
[----:B------:R-:W5:Y:S04]  /*f170*/  LDL.LU R176, [R1+0x198] ;  /* 0x0001980001b07983 */ /* 0x000f680000300800 */
[----:B------:R-:W5:Y:S04]  /*f180*/  LDL.LU R175, [R1+0x19c] ;  /* 0x00019c0001af7983 */ /* 0x000f680000300800 */
[----:B------:R-:W5:Y:S04]  /*f190*/  LDL.LU R174, [R1+0x1a0] ;  /* 0x0001a00001ae7983 */ /* 0x000f680000300800 */
[----:B------:R-:W5:Y:S01]  /*f1a0*/  LDL.LU R173, [R1+0x1a4] ;  /* 0x0001a40001ad7983 */ /* 0x000f620000300800 */
[----:B------:R-:W-:-:S03]  /*f1b0*/  ISETP.LT.OR P0, PT, R0, 0x1, !P2 ;  /* 0x000000010000780c */ /* 0x000fc60005701670 */
        /* <DEDUP_REMOVED lines=15> */
[----:B--2---:R-:W-:-:S03]  /*f2b0*/  @!P0 IMAD R2, R2, R17, RZ ;  /* 0x0000001102028224 */ /* 0x004fc600078e02ff */
[----:B------:R-:W2:Y:S04]  /*f2c0*/  LDL.LU R154, [R1+0x1e4] ;  /* 0x0001e400019a7983 */ /* 0x000ea80000300800 */
[----:B------:R-:W2:Y:S04]  /*f2d0*/  LDL.LU R153, [R1+0x1e8] ;  /* 0x0001e80001997983 */ /* 0x000ea80000300800 */
[----:B------:R-:W2:Y:S04]  /*f2e0*/  LDL.LU R152, [R1+0x1ec] ;  /* 0x0001ec0001987983 */ /* 0x000ea80000300800 */
[----:B------:R-:W2:Y:S04]  /*f2f0*/  LDL.LU R22, [R1+0x1f0] ;  /* 0x0001f00001167983 */ /* 0x000ea80000300800 */
[----:B------:R-:W2:Y:S04]  /*f300*/  LDL.LU R20, [R1+0x1f4] ;  /* 0x0001f40001147983 */ /* 0x000ea80000300800 */
[----:B------:R-:W2:Y:S04]  /*f310*/  LDL.LU R14, [R1+0x1f8] ;  /* 0x0001f800010e7983 */ /* 0x000ea80000300800 */
[----:B------:R-:W2:Y:S04]  /*f320*/  LDL.LU R12, [R1+0x1fc] ;  /* 0x0001fc00010c7983 */ /* 0x000ea80000300800 */
[----:B------:R0:W-:Y:S04]  /*f330*/  @!P0 STG.E.U8 desc[UR36][R4.64], R2 ;  /* 0x0000000204008986 */ /* 0x0001e8000c101124 */
[----:B0-----:R-:W3:Y:S01]  /*f340*/  LDL.LU R2, [R1+0x4] ;  /* 0x0000040001027983 */ /* 0x001ee20000300800 */
[----:B------:R-:W-:-:S02]  /*f350*/  ISETP.LT.OR P0, PT, R0, 0x2, !P2 ;  /* 0x000000020000780c */ /* 0x000fc40005701670 */
[----:B------:R-:W-:-:S11]  /*f360*/  ISETP.GE.AND P1, PT, R156, 0x9, PT ;  /* 0x000000099c00780c */ /* 0x000fd60003f26270 */
[----:B---3--:R-:W-:-:S05]  /*f370*/  @!P0 IMAD R2, R2, R17, RZ ;  /* 0x0000001102028224 */ /* 0x008fca00078e02ff */
[----:B------:R0:W-:Y:S04]  /*f380*/  @!P0 STG.E.U8 desc[UR36][R4.64+0x1], R2 ;  /* 0x0000010204008986 */ /* 0x0001e8000c101124 */
[----:B0-----:R-:W3:Y:S01]  /*f390*/  LDL.LU R2, [R1+0x8] ;  /* 0x0000080001027983 */ /* 0x001ee20000300800 */
[----:B------:R-:W-:-:S13]  /*f3a0*/  ISETP.LT.OR P0, PT, R0, 0x1, !P1 ;  /* 0x000000010000780c */ /* 0x000fda0004f01670 */
[----:B---3--:R-:W-:-:S05]  /*f3b0*/  @!P0 IMAD R2, R2, R17, RZ ;  /* 0x0000001102028224 */ /* 0x008fca00078e02ff */
[----:B------:R0:W-:Y:S04]  /*f3c0*/  @!P0 STG.E.U8 desc[UR36][R10.64], R2 ;  /* 0x000000020a008986 */ /* 0x0001e8000c101124 */
[----:B0-----:R-:W3:Y:S01]  /*f3d0*/  LDL.LU R2, [R1+0xc] ;  /* 0x00000c0001027983 */ /* 0x001ee20000300800 */
[C---:B------:R-:W-:Y:S02]  /*f3e0*/  ISETP.LT.OR P0, PT, R0.reuse, 0x2, !P1 ;  /* 0x000000020000780c */ /* 0x040fe40004f01670 */
[C---:B------:R-:W-:Y:S02]  /*f3f0*/  ISETP.LT.OR P4, PT, R0.reuse, 0x9, !P2 ;  /* 0x000000090000780c */ /* 0x040fe40005781670 */
[C---:B------:R-:W-:Y:S02]  /*f400*/  ISETP.LT.OR P3, PT, R0.reuse, 0xa, !P2 ;  /* 0x0000000a0000780c */ /* 0x040fe40005761670 */
[----:B------:R-:W-:-:S07]  /*f410*/  ISETP.LT.OR P5, PT, R0, 0x9, !P1 ;  /* 0x000000090000780c */ /* 0x000fce0004fa1670 */
[----:B---3--:R-:W-:-:S05]  /*f420*/  @!P0 IMAD R2, R2, R17, RZ ;  /* 0x0000001102028224 */ /* 0x008fca00078e02ff */
[----:B------:R0:W-:Y:S04]  /*f430*/  @!P0 STG.E.U8 desc[UR36][R10.64+0x1], R2 ;  /* 0x000001020a008986 */ /* 0x0001e8000c101124 */
[----:B0-----:R-:W3:Y:S01]  /*f440*/  LDL.LU R2, [R1+0x10] ;  /* 0x0000100001027983 */ /* 0x001ee20000300800 */
[-C--:B------:R-:W-:Y:S01]  /*f450*/  @!P3 IMAD R3, R3, R17.reuse, RZ ;  /* 0x000000110303b224 */ /* 0x080fe200078e02ff */
[----:B------:R-:W-:Y:S01]  /*f460*/  ISETP.LT.OR P0, PT, R0, 0xa, !P1 ;  /* 0x0000000a0000780c */ /* 0x000fe20004f01670 */
[----:B---3--:R-:W-:-:S05]  /*f470*/  @!P4 IMAD R2, R2, R17, RZ ;  /* 0x000000110202c224 */ /* 0x008fca00078e02ff */
[----:B------:R0:W-:Y:S04]  /*f480*/  @!P4 STG.E.U8 desc[UR36][R4.64+0x8], R2 ;  /* 0x000008020400c986 */ /* 0x0001e8000c101124 */
[----:B0-----:R-:W3:Y:S01]  /*f490*/  LDL.LU R2, [R1+0x18] ;  /* 0x0000180001027983 */ /* 0x001ee20000300800 */
[----:B------:R-:W-:-:S03]  /*f4a0*/  ISETP.LT.OR P4, PT, R0, 0x11, !P2 ;  /* 0x000000110000780c */ /* 0x000fc60005781670 */
[----:B------:R0:W-:Y:S04]  /*f4b0*/  @!P3 STG.E.U8 desc[UR36][R4.64+0x9], R3 ;  /* 0x000009030400b986 */ /* 0x0001e8000c101124 */
[----:B0-----:R-:W4:Y:S01]  /*f4c0*/  LDL.LU R3, [R1+0x24] ;  /* 0x0000240001037983 */ /* 0x001f220000300800 */
[----:B---3--:R-:W-:-:S05]  /*f4d0*/  @!P5 IMAD R2, R2, R17, RZ ;  /* 0x000000110202d224 */ /* 0x008fca00078e02ff */
[----:B------:R0:W-:Y:S04]  /*f4e0*/  @!P5 STG.E.U8 desc[UR36][R10.64+0x8], R2 ;  /* 0x000008020a00d986 */ /* 0x0001e8000c101124 */
[----:B0-----:R-:W3:Y:S02]  /*f4f0*/  LDL.LU R2, [R1+0x1c] ;  /* 0x00001c0001027983 */ /* 0x001ee40000300800 */
[----:B---3--:R-:W-:-:S05]  /*f500*/  @!P0 IMAD R2, R2, R17, RZ ;  /* 0x0000001102028224 */ /* 0x008fca00078e02ff */
[----:B------:R0:W-:Y:S04]  /*f510*/  @!P0 STG.E.U8 desc[UR36][R10.64+0x9], R2 ;  /* 0x000009020a008986 */ /* 0x0001e8000c101124 */
[----:B0-----:R-:W3:Y:S01]  /*f520*/  LDL.LU R2, [R1+0x20] ;  /* 0x0000200001027983 */ /* 0x001ee20000300800 */
[C---:B------:R-:W-:Y:S02]  /*f530*/  ISETP.LT.OR P3, PT, R0.reuse, 0x12, !P2 ;  /* 0x000000120000780c */ /* 0x040fe40005761670 */
[----:B------:R-:W-:Y:S01]  /*f540*/  ISETP.LT.OR P5, PT, R0, 0x11, !P1 ;  /* 0x000000110000780c */ /* 0x000fe20004fa1670 */
[----:B---3--:R-:W-:-:S05]  /*f550*/  @!P4 IMAD R2, R2, R17, RZ ;  /* 0x000000110202c224 */ /* 0x008fca00078e02ff */
[----:B------:R0:W-:Y:S04]  /*f560*/  @!P4 STG.E.U8 desc[UR36][R4.64+0x10], R2 ;  /* 0x000010020400c986 */ /* 0x0001e8000c101124 */
[----:B0-----:R-:W3:Y:S01]  /*f570*/  LDL.LU R2, [R1+0x28] ;  /* 0x0000280001027983 */ /* 0x001ee20000300800 */
[----:B----4-:R-:W-:-:S05]  /*f580*/  @!P3 IMAD R3, R3, R17, RZ ;  /* 0x000000110303b224 */ /* 0x010fca00078e02ff */
[----:B------:R0:W-:Y:S04]  /*f590*/  @!P3 STG.E.U8 desc[UR36][R4.64+0x11], R3 ;  /* 0x000011030400b986 */ /* 0x0001e8000c101124 */
[----:B0-----:R-:W4:Y:S01]  /*f5a0*/  LDL.LU R3, [R1+0x34] ;  /* 0x0000340001037983 */ /* 0x001f220000300800 */
[----:B---3--:R-:W-:-:S05]  /*f5b0*/  @!P5 IMAD R2, R2, R17, RZ ;  /* 0x000000110202d224 */ /* 0x008fca00078e02ff */
[----:B------:R0:W-:Y:S04]  /*f5c0*/  @!P5 STG.E.U8 desc[UR36][R10.64+0x10], R2 ;  /* 0x000010020a00d986 */ /* 0x0001e8000c101124 */
[----:B0-----:R-:W3:Y:S01]  /*f5d0*/  LDL.LU R2, [R1+0x2c] ;  /* 0x00002c0001027983 */ /* 0x001ee20000300800 */
[C---:B------:R-:W-:Y:S02]  /*f5e0*/  ISETP.LT.OR P0, PT, R0.reuse, 0x12, !P1 ;  /* 0x000000120000780c */ /* 0x040fe40004f01670 */
[----:B------:R-:W-:-:S11]  /*f5f0*/  ISETP.LT.OR P4, PT, R0, 0x19, !P2 ;  /* 0x000000190000780c */ /* 0x000fd60005781670 */
        /* <DEDUP_REMOVED lines=135> */
[C---:B------:R-:W-:Y:S02]  /*fe70*/  ISETP.LT.OR P0, PT, R0.reuse, 0x59, !P1 ;  /* 0x000000590000780c */ /* 0x040fe40004f01670 */
[C---:B------:R-:W-:Y:S02]  /*fe80*/  ISETP.LT.OR P3, PT, R0.reuse, 0x5a, !P1 ;  /* 0x0000005a0000780c */ /* 0x040fe40004f61670 */
[----:B------:R-:W-:-:S09]  /*fe90*/  ISETP.LT.OR P4, PT, R0, 0x61, !P2 ;  /* 0x000000610000780c */ /* 0x000fd20005781670 */
[-C--:B----4-:R-:W-:Y:S02]  /*fea0*/  @!P0 IMAD R3, R3, R17.reuse, RZ ;  /* 0x0000001103038224 */ /* 0x090fe400078e02ff */
[----:B---3--:R-:W-:-:S05]  /*feb0*/  @!P5 IMAD R2, R2, R17, RZ ;  /* 0x000000110202d224 */ /* 0x008fca00078e02ff */
[----:B------:R0:W-:Y:S01]  /*fec0*/  @!P5 STG.E.U8 desc[UR36][R4.64+0x59], R2 ;  /* 0x000059020400d986 */ /* 0x0001e2000c101124 */
[----:B------:R-:W-:-:S03]  /*fed0*/  ISETP.LT.OR P5, PT, R0, 0x62, !P2 ;  /* 0x000000620000780c */ /* 0x000fc600057a1670 */
[----:B------:R5:W-:Y:S01]  /*fee0*/  @!P0 STG.E.U8 desc[UR36][R10.64+0x58], R3 ;  /* 0x000058030a008986 */ /* 0x000be2000c101124 */
[----:B------:R-:W-:Y:S01]  /*fef0*/  ISETP.LT.OR P0, PT, R0, 0x61, !P1 ;  /* 0x000000610000780c */ /* 0x000fe20004f01670 */
[-C--:B0-----:R-:W-:Y:S02]  /*ff00*/  @!P3 IMAD R2, R227, R17.reuse, RZ ;  /* 0x00000011e302b224 */ /* 0x081fe400078e02ff */
[----:B-----5:R-:W-:-:S03]  /*ff10*/  @!P4 IMAD R3, R226, R17, RZ ;  /* 0x00000011e203c224 */ /* 0x020fc600078e02ff */
[----:B------:R-:W-:Y:S01]  /*ff20*/  @!P3 STG.E.U8 desc[UR36][R10.64+0x59], R2 ;  /* 0x000059020a00b986 */ /* 0x000fe2000c101124 */
[----:B------:R-:W-:-:S03]  /*ff30*/  ISETP.LT.OR P3, PT, R0, 0x62, !P1 ;  /* 0x000000620000780c */ /* 0x000fc60004f61670 */
[----:B------:R0:W-:Y:S01]  /*ff40*/  @!P4 STG.E.U8 desc[UR36][R4.64+0x60], R3 ;  /* 0x000060030400c986 */ /* 0x0001e2000c101124 */
[----:B------:R-:W-:Y:S01]  /*ff50*/  ISETP.LT.OR P4, PT, R0, 0x69, !P2 ;  /* 0x000000690000780c */ /* 0x000fe20005781670 */
[-C--:B------:R-:W-:Y:S02]  /*ff60*/  @!P5 IMAD R13, R13, R17.reuse, RZ ;  /* 0x000000110d0dd224 */ /* 0x080fe400078e02ff */
[----:B------:R-:W-:-:S03]  /*ff70*/  @!P0 IMAD R15, R15, R17, RZ ;  /* 0x000000110f0f8224 */ /* 0x000fc600078e02ff */
[----:B------:R1:W-:Y:S01]  /*ff80*/  @!P5 STG.E.U8 desc[UR36][R4.64+0x61], R13 ;  /* 0x0000610d0400d986 */ /* 0x0003e2000c101124 */
[C---:B------:R-:W-:Y:S02]  /*ff90*/  ISETP.LT.OR P5, PT, R0.reuse, 0x6a, !P2 ;  /* 0x0000006a0000780c */ /* 0x040fe400057a1670 */
[-C--:B------:R-:W-:Y:S01]  /*ffa0*/  @!P3 IMAD R21, R21, R17.reuse, RZ ;  /* 0x000000111515b224 */ /* 0x080fe200078e02ff */
[----:B------:R3:W-:Y:S01]  /*ffb0*/  @!P0 STG.E.U8 desc[UR36][R10.64+0x60], R15 ;  /* 0x0000600f0a008986 */ /* 0x0007e2000c101124 */
[C---:B------:R-:W-:Y:S02]  /*ffc0*/  ISETP.LT.OR P0, PT, R0.reuse, 0x69, !P1 ;  /* 0x000000690000780c */ /* 0x040fe40004f01670 */
[----:B------:R-:W-:Y:S01]  /*ffd0*/  @!P4 IMAD R23, R23, R17, RZ ;  /* 0x000000111717c224 */ /* 0x000fe200078e02ff */
[----:B------:R4:W-:Y:S01]  /*ffe0*/  @!P3 STG.E.U8 desc[UR36][R10.64+0x61], R21 ;  /* 0x000061150a00b986 */ /* 0x0009e2000c101124 */
[----:B------:R-:W-:-:S03]  /*fff0*/  ISETP.LT.OR P3, PT, R0, 0x6a, !P1 ;  /* 0x0000006a0000780c */ /* 0x000fc60004f61670 */
[----:B------:R5:W-:Y:S01]  /*10000*/  @!P4 STG.E.U8 desc[UR36][R4.64+0x68], R23 ;  /* 0x000068170400c986 */ /* 0x000be2000c101124 */
[----:B------:R-:W-:Y:S01]  /*10010*/  ISETP.LT.OR P4, PT, R0, 0x71, !P2 ;  /* 0x000000710000780c */ /* 0x000fe20005781670 */
[----:B0-----:R-:W-:-:S04]  /*10020*/  @!P5 IMAD R3, R225, R17, RZ ;  /* 0x00000011e103d224 */ /* 0x001fc800078e02ff */
[-C--:B-1----:R-:W-:Y:S01]  /*10030*/  @!P0 IMAD R13, R224, R17.reuse, RZ ;  /* 0x00000011e00d8224 */ /* 0x082fe200078e02ff */
[----:B------:R0:W-:Y:S01]  /*10040*/  @!P5 STG.E.U8 desc[UR36][R4.64+0x69], R3 ;  /* 0x000069030400d986 */ /* 0x0001e2000c101124 */
[C---:B------:R-:W-:Y:S02]  /*10050*/  ISETP.LT.OR P5, PT, R0.reuse, 0x72, !P2 ;  /* 0x000000720000780c */ /* 0x040fe400057a1670 */
[-C--:B---3--:R-:W-:Y:S01]  /*10060*/  @!P3 IMAD R15, R223, R17.reuse, RZ ;  /* 0x00000011df0fb224 */ /* 0x088fe200078e02ff */
[----:B------:R1:W-:Y:S01]  /*10070*/  @!P0 STG.E.U8 desc[UR36][R10.64+0x68], R13 ;  /* 0x0000680d0a008986 */ /* 0x0003e2000c101124 */
[----:B------:R-:W-:Y:S02]  /*10080*/  ISETP.LT.OR P0, PT, R0, 0x71, !P1 ;  /* 0x000000710000780c */ /* 0x000fe40004f01670 */
[----:B----4-:R-:W-:Y:S01]  /*10090*/  @!P4 IMAD R21, R222, R17, RZ ;  /* 0x00000011de15c224 */ /* 0x010fe200078e02ff */
[----:B------:R3:W-:Y:S01]  /*100a0*/  @!P3 STG.E.U8 desc[UR36][R10.64+0x69], R15 ;  /* 0x0000690f0a00b986 */ /* 0x0007e2000c101124 */
[----:B------:R-:W-:-:S03]  /*100b0*/  ISETP.LT.OR P3, PT, R0, 0x72, !P1 ;  /* 0x000000720000780c */ /* 0x000fc60004f61670 */
[----:B------:R4:W-:Y:S01]  /*100c0*/  @!P4 STG.E.U8 desc[UR36][R4.64+0x70], R21 ;  /* 0x000070150400c986 */ /* 0x0009e2000c101124 */
[----:B------:R-:W-:Y:S01]  /*100d0*/  ISETP.LT.OR P4, PT, R0, 0x79, !P2 ;  /* 0x000000790000780c */ /* 0x000fe20005781670 */
[----:B-----5:R-:W-:-:S04]  /*100e0*/  @!P5 IMAD R23, R221, R17, RZ ;  /* 0x00000011dd17d224 */ /* 0x020fc800078e02ff */
[-C--:B0-----:R-:W-:Y:S01]  /*100f0*/  @!P0 IMAD R3, R220, R17.reuse, RZ ;  /* 0x00000011dc038224 */ /* 0x081fe200078e02ff */
[----:B------:R0:W-:Y:S01]  /*10100*/  @!P5 STG.E.U8 desc[UR36][R4.64+0x71], R23 ;  /* 0x000071170400d986 */ /* 0x0001e2000c101124 */
[C---:B------:R-:W-:Y:S02]  /*10110*/  ISETP.LT.OR P5, PT, R0.reuse, 0x7a, !P2 ;  /* 0x0000007a0000780c */ /* 0x040fe400057a1670 */
[-C--:B-1----:R-:W-:Y:S01]  /*10120*/  @!P3 IMAD R13, R219, R17.reuse, RZ ;  /* 0x00000011db0db224 */ /* 0x082fe200078e02ff */
[----:B------:R1:W-:Y:S01]  /*10130*/  @!P0 STG.E.U8 desc[UR36][R10.64+0x70], R3 ;  /* 0x000070030a008986 */ /* 0x0003e2000c101124 */
[----:B------:R-:W-:Y:S02]  /*10140*/  ISETP.LT.OR P0, PT, R0, 0x79, !P1 ;  /* 0x000000790000780c */ /* 0x000fe40004f01670 */
[----:B---3--:R-:W-:Y:S01]  /*10150*/  @!P4 IMAD R15, R218, R17, RZ ;  /* 0x00000011da0fc224 */ /* 0x008fe200078e02ff */
[----:B------:R3:W-:Y:S01]  /*10160*/  @!P3 STG.E.U8 desc[UR36][R10.64+0x71], R13 ;  /* 0x0000710d0a00b986 */ /* 0x0007e2000c101124 */
[----:B------:R-:W-:-:S03]  /*10170*/  ISETP.LT.OR P3, PT, R0, 0x7a, !P1 ;  /* 0x0000007a0000780c */ /* 0x000fc60004f61670 */
[----:B------:R5:W-:Y:S01]  /*10180*/  @!P4 STG.E.U8 desc[UR36][R4.64+0x78], R15 ;  /* 0x0000780f0400c986 */ /* 0x000be2000c101124 */
[----:B------:R-:W-:Y:S01]  /*10190*/  ISETP.LT.OR P4, PT, R0, 0x81, !P2 ;  /* 0x000000810000780c */ /* 0x000fe20005781670 */
[----:B----4-:R-:W-:-:S04]  /*101a0*/  @!P5 IMAD R21, R217, R17, RZ ;  /* 0x00000011d915d224 */ /* 0x010fc800078e02ff */
        /* <DEDUP_REMOVED lines=158> */
[----:B------:R-:W-:Y:S02]  /*10b90*/  ISETP.LT.OR P5, PT, R0, 0xea, !P2 ;  /* 0x000000ea0000780c */ /* 0x000fe400057a1670 */
[-C--:B-1----:R-:W-:Y:S01]  /*10ba0*/  @!P3 IMAD R15, R162, R17.reuse, RZ ;  /* 0x00000011a20fb224 */ /* 0x082fe200078e02ff */
[----:B------:R1:W-:Y:S01]  /*10bb0*/  @!P0 STG.E.U8 desc[UR36][R10.64+0xe0], R13 ;  /* 0x0000e00d0a008986 */ /* 0x0003e2000c101124 */
[C---:B------:R-:W-:Y:S02]  /*10bc0*/  ISETP.LT.OR P0, PT, R0.reuse, 0xe9, !P1 ;  /* 0x000000e90000780c */ /* 0x040fe40004f01670 */
        /* <DEDUP_REMOVED lines=17> */
[----:B--2---:R-:W-:-:S04]  /*10ce0*/  @!P5 IMAD R21, R154, R17, RZ ;  /* 0x000000119a15d224 */ /* 0x004fc800078e02ff */
[-C--:B0-----:R-:W-:Y:S01]  /*10cf0*/  @!P0 IMAD R23, R153, R17.reuse, RZ ;  /* 0x0000001199178224 */ /* 0x081fe200078e02ff */
[----:B------:R0:W-:Y:S01]  /*10d00*/  @!P5 STG.E.U8 desc[UR36][R4.64+0xf1], R21 ;  /* 0x0000f1150400d986 */ /* 0x0001e2000c101124 */
[----:B------:R-:W-:Y:S02]  /*10d10*/  ISETP.LT.OR P2, PT, R0, 0xfa, !P2 ;  /* 0x000000fa0000780c */ /* 0x000fe40005741670 */
[-C--:B-1----:R-:W-:Y:S01]  /*10d20*/  @!P3 IMAD R3, R152, R17.reuse, RZ ;  /* 0x000000119803b224 */ /* 0x082fe200078e02ff */
[----:B------:R-:W-:Y:S01]  /*10d30*/  @!P0 STG.E.U8 desc[UR36][R10.64+0xf0], R23 ;  /* 0x0000f0170a008986 */ /* 0x000fe2000c101124 */
[----:B------:R-:W-:Y:S02]  /*10d40*/  ISETP.GE.AND P0, PT, R156, 0x81, PT ;  /* 0x000000819c00780c */ /* 0x000fe40003f06270 */
[----:B---3--:R-:W-:Y:S01]  /*10d50*/  @!P4 IMAD R13, R22, R17, RZ ;  /* 0x00000011160dc224 */ /* 0x008fe200078e02ff */
[C---:B------:R-:W-:Y:S01]  /*10d60*/  ISETP.LT.OR P5, PT, R0.reuse, 0xf9, !P1 ;  /* 0x000000f90000780c */ /* 0x040fe20004fa1670 */
[----:B------:R1:W-:Y:S01]  /*10d70*/  @!P3 STG.E.U8 desc[UR36][R10.64+0xf1], R3 ;  /* 0x0000f1030a00b986 */ /* 0x0003e2000c101124 */
[----:B------:R-:W-:-:S02]  /*10d80*/  ISETP.LT.OR P1, PT, R0, 0xfa, !P1 ;  /* 0x000000fa0000780c */ /* 0x000fc40004f21670 */
[C---:B------:R-:W-:Y:S01]  /*10d90*/  ISETP.LT.OR P3, PT, R0.reuse, 0x1, !P0 ;  /* 0x000000010000780c */ /* 0x040fe20004761670 */
[----:B------:R-:W-:Y:S01]  /*10da0*/  @!P4 STG.E.U8 desc[UR36][R4.64+0xf8], R13 ;  /* 0x0000f80d0400c986 */ /* 0x000fe2000c101124 */
[----:B------:R-:W-:Y:S01]  /*10db0*/  ISETP.LT.OR P4, PT, R0, 0x2, !P0 ;  /* 0x000000020000780c */ /* 0x000fe20004781670 */
[----:B----4-:R-:W-:-:S05]  /*10dc0*/  @!P2 IMAD R15, R20, R17, RZ ;  /* 0x00000011140fa224 */ /* 0x010fca00078e02ff */
[----:B------:R2:W-:Y:S01]  /*10dd0*/  @!P2 STG.E.U8 desc[UR36][R4.64+0xf9], R15 ;  /* 0x0000f90f0400a986 */ /* 0x0005e2000c101124 */
[-C--:B0-----:R-:W-:Y:S02]  /*10de0*/  @!P5 IMAD R21, R14, R17.reuse, RZ ;  /* 0x000000110e15d224 */ /* 0x081fe400078e02ff */
[-C--:B-1----:R-:W-:Y:S01]  /*10df0*/  @!P1 IMAD R3, R12, R17.reuse, RZ ;  /* 0x000000110c039224 */ /* 0x082fe200078e02ff */
[----:B------:R-:W-:Y:S01]  /*10e00*/  ISETP.GE.AND P2, PT, R156, 0x89, PT ;  /* 0x000000899c00780c */ /* 0x000fe20003f46270 */
[-C--:B------:R-:W-:Y:S02]  /*10e10*/  @!P3 IMAD R23, R24, R17.reuse, RZ ;  /* 0x000000111817b224 */ /* 0x080fe400078e02ff */
[----:B------:R-:W-:Y:S01]  /*10e20*/  @!P4 IMAD R25, R25, R17, RZ ;  /* 0x000000111919c224 */ /* 0x000fe200078e02ff */
[----:B------:R-:W-:Y:S01]  /*10e30*/  @!P5 STG.E.U8 desc[UR36][R10.64+0xf8], R21 ;  /* 0x0000f8150a00d986 */ /* 0x000fe2000c101124 */
[----:B------:R-:W-:-:S03]  /*10e40*/  ISETP.LT.OR P5, PT, R0, 0x1, !P2 ;  /* 0x000000010000780c */ /* 0x000fc600057a1670 */
[----:B------:R0:W-:Y:S01]  /*10e50*/  @!P1 STG.E.U8 desc[UR36][R10.64+0xf9], R3 ;  /* 0x0000f9030a009986 */ /* 0x0001e2000c101124 */
[----:B------:R-:W-:-:S03]  /*10e60*/  ISETP.LT.OR P1, PT, R0, 0x2, !P2 ;  /* 0x000000020000780c */ /* 0x000fc60005721670 */
[----:B------:R-:W-:Y:S01]  /*10e70*/  @!P3 STG.E.U8 desc[UR36][R6.64], R23 ;  /* 0x000000170600b986 */ /* 0x000fe2000c101124 */
[----:B------:R-:W-:-:S03]  /*10e80*/  ISETP.LT.OR P3, PT, R0, 0x9, !P0 ;  /* 0x000000090000780c */ /* 0x000fc60004761670 */
[----:B------:R-:W-:Y:S01]  /*10e90*/  @!P4 STG.E.U8 desc[UR36][R6.64+0x1], R25 ;  /* 0x000001190600c986 */ /* 0x000fe2000c101124 */
[----:B------:R-:W-:Y:S01]  /*10ea0*/  ISETP.LT.OR P4, PT, R0, 0xa, !P0 ;  /* 0x0000000a0000780c */ /* 0x000fe20004781670 */
[----:B--2---:R-:W-:-:S04]  /*10eb0*/  @!P5 IMAD R5, R26, R17, RZ ;  /* 0x000000111a05d224 */ /* 0x004fc800078e02ff */
[----:B------:R-:W-:-:S04]  /*10ec0*/  @!P1 IMAD R27, R27, R17, RZ ;  /* 0x000000111b1b9224 */ /* 0x000fc800078e02ff */
[-C--:B------:R-:W-:Y:S01]  /*10ed0*/  @!P3 IMAD R13, R28, R17.reuse, RZ ;  /* 0x000000111c0db224 */ /* 0x080fe200078e02ff */
[----:B------:R1:W-:Y:S03]  /*10ee0*/  @!P5 STG.E.U8 desc[UR36][R8.64], R5 ;  /* 0x000000050800d986 */ /* 0x0003e6000c101124 */
[----:B------:R-:W-:Y:S01]  /*10ef0*/  @!P4 IMAD R29, R29, R17, RZ ;  /* 0x000000111d1dc224 */ /* 0x000fe200078e02ff */
[----:B------:R-:W-:Y:S01]  /*10f00*/  @!P1 STG.E.U8 desc[UR36][R8.64+0x1], R27 ;  /* 0x0000011b08009986 */ /* 0x000fe2000c101124 */
[C---:B------:R-:W-:Y:S02]  /*10f10*/  ISETP.LT.OR P5, PT, R0.reuse, 0x9, !P2 ;  /* 0x000000090000780c */ /* 0x040fe400057a1670 */
[C---:B------:R-:W-:Y:S01]  /*10f20*/  ISETP.LT.OR P1, PT, R0.reuse, 0xa, !P2 ;  /* 0x0000000a0000780c */ /* 0x040fe20005721670 */
[----:B------:R-:W-:Y:S01]  /*10f30*/  @!P3 STG.E.U8 desc[UR36][R6.64+0x8], R13 ;  /* 0x0000080d0600b986 */ /* 0x000fe2000c101124 */
[----:B------:R-:W-:-:S03]  /*10f40*/  ISETP.LT.OR P3, PT, R0, 0x11, !P0 ;  /* 0x000000110000780c */ /* 0x000fc60004761670 */
[----:B------:R-:W-:Y:S01]  /*10f50*/  @!P4 STG.E.U8 desc[UR36][R6.64+0x9], R29 ;  /* 0x0000091d0600c986 */ /* 0x000fe2000c101124 */
[----:B------:R-:W-:-:S05]  /*10f60*/  ISETP.LT.OR P4, PT, R0, 0x12, !P0 ;  /* 0x000000120000780c */ /* 0x000fca0004781670 */
[-C--:B0-----:R-:W-:Y:S02]  /*10f70*/  @!P5 IMAD R3, R30, R17.reuse, RZ ;  /* 0x000000111e03d224 */ /* 0x081fe400078e02ff */
[-C--:B------:R-:W-:Y:S02]  /*10f80*/  @!P1 IMAD R31, R31, R17.reuse, RZ ;  /* 0x000000111f1f9224 */ /* 0x080fe400078e02ff */
[-C--:B-1----:R-:W-:Y:S01]  /*10f90*/  @!P3 IMAD R5, R32, R17.reuse, RZ ;  /* 0x000000112005b224 */ /* 0x082fe200078e02ff */
[----:B------:R0:W-:Y:S03]  /*10fa0*/  @!P5 STG.E.U8 desc[UR36][R8.64+0x8], R3 ;  /* 0x000008030800d986 */ /* 0x0001e6000c101124 */
[----:B------:R-:W-:Y:S01]  /*10fb0*/  @!P4 IMAD R33, R33, R17, RZ ;  /* 0x000000112121c224 */ /* 0x000fe200078e02ff */
[----:B------:R-:W-:Y:S01]  /*10fc0*/  @!P1 STG.E.U8 desc[UR36][R8.64+0x9], R31 ;  /* 0x0000091f08009986 */ /* 0x000fe2000c101124 */
[----:B------:R-:W-:-:S02]  /*10fd0*/  ISETP.LT.OR P5, PT, R0, 0x11, !P2 ;  /* 0x000000110000780c */ /* 0x000fc400057a1670 */
[C---:B------:R-:W-:Y:S01]  /*10fe0*/  ISETP.LT.OR P1, PT, R0.reuse, 0x12, !P2 ;  /* 0x000000120000780c */ /* 0x040fe20005721670 */
[----:B------:R-:W-:Y:S01]  /*10ff0*/  @!P3 STG.E.U8 desc[UR36][R6.64+0x10], R5 ;  /* 0x000010050600b986 */ /* 0x000fe2000c101124 */
[----:B------:R-:W-:-:S03]  /*11000*/  ISETP.LT.OR P3, PT, R0, 0x19, !P0 ;  /* 0x000000190000780c */ /* 0x000fc60004761670 */
[----:B------:R-:W-:Y:S01]  /*11010*/  @!P4 STG.E.U8 desc[UR36][R6.64+0x11], R33 ;  /* 0x000011210600c986 */ /* 0x000fe2000c101124 */
[----:B------:R-:W-:-:S05]  /*11020*/  ISETP.LT.OR P4, PT, R0, 0x1a, !P0 ;  /* 0x0000001a0000780c */ /* 0x000fca0004781670 */
[-C--:B0-----:R-:W-:Y:S02]  /*11030*/  @!P5 IMAD R3, R34, R17.reuse, RZ ;  /* 0x000000112203d224 */ /* 0x081fe400078e02ff */
[-C--:B------:R-:W-:Y:S02]  /*11040*/  @!P1 IMAD R35, R35, R17.reuse, RZ ;  /* 0x0000001123239224 */ /* 0x080fe400078e02ff */
[-C--:B------:R-:W-:Y:S01]  /*11050*/  @!P3 IMAD R11, R36, R17.reuse, RZ ;  /* 0x00000011240bb224 */ /* 0x080fe200078e02ff */
        /* <DEDUP_REMOVED lines=293> */
[----:B------:R1:W-:Y:S01]  /*122b0*/  @!P3 STG.E.U8 desc[UR36][R6.64+0xd8], R11 ;  /* 0x0000d80b0600b986 */ /* 0x0003e2000c101124 */
        /* <DEDUP_REMOVED lines=15> */
[-C--:B-1----:R-:W-:Y:S02]  /*123b0*/  @!P5 IMAD R11, R138, R17.reuse, RZ ;  /* 0x000000118a0bd224 */ /* 0x082fe400078e02ff */
[-C--:B------:R-:W-:Y:S02]  /*123c0*/  @!P1 IMAD R139, R139, R17.reuse, RZ ;  /* 0x000000118b8b9224 */ /* 0x080fe400078e02ff */
[-C--:B0-----:R-:W-:Y:S01]  /*123d0*/  @!P3 IMAD R3, R140, R17.reuse, RZ ;  /* 0x000000118c03b224 */ /* 0x081fe200078e02ff */
[----:B------:R0:W-:Y:S03]  /*123e0*/  @!P5 STG.E.U8 desc[UR36][R8.64+0xe0], R11 ;  /* 0x0000e00b0800d986 */ /* 0x0001e6000c101124 */
[----:B------:R-:W-:Y:S01]  /*123f0*/  @!P4 IMAD R141, R141, R17, RZ ;  /* 0x000000118d8dc224 */ /* 0x000fe200078e02ff */
[----:B------:R-:W-:Y:S01]  /*12400*/  @!P1 STG.E.U8 desc[UR36][R8.64+0xe1], R139 ;  /* 0x0000e18b08009986 */ /* 0x000fe2000c101124 */
[----:B------:R-:W-:-:S03]  /*12410*/  ISETP.LT.OR P1, PT, R0, 0xe9, !P2 ;  /* 0x000000e90000780c */ /* 0x000fc60005721670 */
[----:B------:R1:W-:Y:S01]  /*12420*/  @!P3 STG.E.U8 desc[UR36][R6.64+0xe8], R3 ;  /* 0x0000e8030600b986 */ /* 0x0003e2000c101124 */
[----:B------:R-:W-:-:S03]  /*12430*/  ISETP.LT.OR P3, PT, R0, 0xea, !P2 ;  /* 0x000000ea0000780c */ /* 0x000fc60005761670 */
[----:B------:R-:W-:Y:S01]  /*12440*/  @!P4 STG.E.U8 desc[UR36][R6.64+0xe9], R141 ;  /* 0x0000e98d0600c986 */ /* 0x000fe2000c101124 */
[C---:B------:R-:W-:Y:S02]  /*12450*/  ISETP.LT.OR P4, PT, R0.reuse, 0xf2, !P0 ;  /* 0x000000f20000780c */ /* 0x040fe40004781670 */
[----:B------:R-:W-:-:S03]  /*12460*/  ISETP.LT.OR P5, PT, R0, 0xf1, !P0 ;  /* 0x000000f10000780c */ /* 0x000fc600047a1670 */
[----:B--2---:R-:W-:-:S04]  /*12470*/  @!P1 IMAD R5, R142, R17, RZ ;  /* 0x000000118e059224 */ /* 0x004fc800078e02ff */
[----:B------:R-:W-:-:S04]  /*12480*/  @!P3 IMAD R143, R143, R17, RZ ;  /* 0x000000118f8fb224 */ /* 0x000fc800078e02ff */
[-C--:B------:R-:W-:Y:S02]  /*12490*/  @!P4 IMAD R145, R145, R17.reuse, RZ ;  /* 0x000000119191c224 */ /* 0x080fe400078e02ff */
[----:B0-----:R-:W-:Y:S01]  /*124a0*/  @!P5 IMAD R11, R144, R17, RZ ;  /* 0x00000011900bd224 */ /* 0x001fe200078e02ff */
[----:B------:R0:W-:Y:S01]  /*124b0*/  @!P1 STG.E.U8 desc[UR36][R8.64+0xe8], R5 ;  /* 0x0000e80508009986 */ /* 0x0001e2000c101124 */
[----:B------:R-:W-:-:S03]  /*124c0*/  ISETP.LT.OR P1, PT, R0, 0xf1, !P2 ;  /* 0x000000f10000780c */ /* 0x000fc60005721670 */
[----:B------:R-:W-:Y:S01]  /*124d0*/  @!P3 STG.E.U8 desc[UR36][R8.64+0xe9], R143 ;  /* 0x0000e98f0800b986 */ /* 0x000fe2000c101124 */
[----:B------:R-:W-:-:S03]  /*124e0*/  ISETP.LT.OR P3, PT, R0, 0xf9, !P0 ;  /* 0x000000f90000780c */ /* 0x000fc60004761670 */
[----:B------:R-:W-:Y:S01]  /*124f0*/  @!P4 STG.E.U8 desc[UR36][R6.64+0xf1], R145 ;  /* 0x0000f1910600c986 */ /* 0x000fe2000c101124 */
[C---:B------:R-:W-:Y:S02]  /*12500*/  ISETP.LT.OR P4, PT, R0.reuse, 0xf2, !P2 ;  /* 0x000000f20000780c */ /* 0x040fe40005781670 */
[C---:B------:R-:W-:Y:S01]  /*12510*/  ISETP.LT.OR P0, PT, R0.reuse, 0xfa, !P0 ;  /* 0x000000fa0000780c */ /* 0x040fe20004701670 */
[----:B------:R2:W-:Y:S01]  /*12520*/  @!P5 STG.E.U8 desc[UR36][R6.64+0xf0], R11 ;  /* 0x0000f00b0600d986 */ /* 0x0005e2000c101124 */
[C---:B------:R-:W-:Y:S02]  /*12530*/  ISETP.LT.OR P5, PT, R0.reuse, 0xf9, !P2 ;  /* 0x000000f90000780c */ /* 0x040fe400057a1670 */
[----:B------:R-:W-:Y:S01]  /*12540*/  ISETP.LT.OR P2, PT, R0, 0xfa, !P2 ;  /* 0x000000fa0000780c */ /* 0x000fe20005741670 */
[-C--:B-1----:R-:W-:Y:S02]  /*12550*/  @!P1 IMAD R3, R146, R17.reuse, RZ ;  /* 0x0000001192039224 */ /* 0x082fe400078e02ff */
[----:B0-----:R-:W-:-:S04]  /*12560*/  @!P3 IMAD R5, R148, R17, RZ ;  /* 0x000000119405b224 */ /* 0x001fc800078e02ff */
[-C--:B------:R-:W-:Y:S02]  /*12570*/  @!P4 IMAD R147, R147, R17.reuse, RZ ;  /* 0x000000119393c224 */ /* 0x080fe400078e02ff */
[-C--:B------:R-:W-:Y:S02]  /*12580*/  @!P0 IMAD R149, R149, R17.reuse, RZ ;  /* 0x0000001195958224 */ /* 0x080fe400078e02ff */
[-C--:B--2---:R-:W-:Y:S02]  /*12590*/  @!P5 IMAD R11, R150, R17.reuse, RZ ;  /* 0x00000011960bd224 */ /* 0x084fe400078e02ff */
[----:B------:R-:W-:Y:S01]  /*125a0*/  @!P2 IMAD R151, R151, R17, RZ ;  /* 0x000000119797a224 */ /* 0x000fe200078e02ff */
[----:B------:R0:W-:Y:S04]  /*125b0*/  @!P1 STG.E.U8 desc[UR36][R8.64+0xf0], R3 ;  /* 0x0000f00308009986 */ /* 0x0001e8000c101124 */
[----:B------:R0:W-:Y:S04]  /*125c0*/  @!P4 STG.E.U8 desc[UR36][R8.64+0xf1], R147 ;  /* 0x0000f1930800c986 */ /* 0x0001e8000c101124 */
[----:B------:R0:W-:Y:S04]  /*125d0*/  @!P3 STG.E.U8 desc[UR36][R6.64+0xf8], R5 ;  /* 0x0000f8050600b986 */ /* 0x0001e8000c101124 */
[----:B------:R0:W-:Y:S04]  /*125e0*/  @!P0 STG.E.U8 desc[UR36][R6.64+0xf9], R149 ;  /* 0x0000f99506008986 */ /* 0x0001e8000c101124 */
[----:B------:R0:W-:Y:S04]  /*125f0*/  @!P5 STG.E.U8 desc[UR36][R8.64+0xf8], R11 ;  /* 0x0000f80b0800d986 */ /* 0x0001e8000c101124 */
[----:B------:R0:W-:Y:S02]  /*12600*/  @!P2 STG.E.U8 desc[UR36][R8.64+0xf9], R151 ;  /* 0x0000f9970800a986 */ /* 0x0001e4000c101124 */
.L_x_547:
[----:B------:R-:W-:Y:S05]  /*12610*/  BSYNC B0 ;  /* 0x0000000000007941 */ /* 0x000fea0003800000 */
.L_x_33:
[----:B0-----:R-:W5:Y:S04]  /*12620*/  LDL.LU R3, [R1+0x204] ;  /* 0x0002040001037983 */ /* 0x001f680000300800 */
[----:B------:R-:W5:Y:S01]  /*12630*/  LDL.LU R2, [R1+0x208] ;  /* 0x0002080001027983 */ /* 0x000f620000300800 */
[----:B------:R-:W-:Y:S01]  /*12640*/  ULDC UR4, c[0x0][0xc] ;  /* 0x0000030000047ab9 */ /* 0x000fe20000000800 */
[----:B------:R-:W-:Y:S01]  /*12650*/  ULDC UR5, c[0x0][0x10] ;  /* 0x0000040000057ab9 */ /* 0x000fe20000000800 */
[----:B------:R-:W5:Y:S01]  /*12660*/  LDC R5, c[0x0][0x14] ;  /* 0x00000500ff057b82 */ /* 0x000f620000000800 */
[----:B------:R-:W-:Y:S01]  /*12670*/  UIMAD.WIDE.U32 UR4, UR4, UR5, URZ ;  /* 0x00000005040472a5 */ /* 0x000fe2000f8e003f */
[----:B------:R-:W-:Y:S01]  /*12680*/  PRMT R0, RZ, 0x7610, R0 ;  /* 0x00007610ff007816 */ /* 0x000fe20000000000 */
[----:B------:R-:W-:-:S02]  /*12690*/  IMAD.MOV.U32 R22, RZ, RZ, -0x1 ;  /* 0xffffffffff167424 */ /* 0x000fc400078e00ff */
[----:B------:R-:W-:Y:S02]  /*126a0*/  IMAD.MOV.U32 R154, RZ, RZ, -0x1 ;  /* 0xffffffffff9a7424 */ /* 0x000fe400078e00ff */
[----:B-----5:R-:W-:-:S04]  /*126b0*/  IMAD.WIDE.U32 R2, R5, UR4, R2 ;  /* 0x0000000405027c25 */ /* 0x020fc8000f8e0002 */
[----:B------:R-:W-:Y:S01]  /*126c0*/  IMAD R5, R5, UR5, RZ ;  /* 0x0000000505057c24 */ /* 0x000fe2000f8e02ff */
[----:B------:R-:W-:Y:S01]  /*126d0*/  ULDC.64 UR4, c[0x0][0x650] ;  /* 0x0001940000047ab9 */ /* 0x000fe20000000a00 */
[----:B------:R-:W-:Y:S01]  /*126e0*/  IMAD.MOV.U32 R23, RZ, RZ, R2 ;  /* 0x000000ffff177224 */ /* 0x000fe200078e0002 */
[----:B------:R-:W-:Y:S02]  /*126f0*/  ISETP.GE.U32.AND P0, PT, R2, UR4, PT ;  /* 0x0000000402007c0c */ /* 0x000fe4000bf06070 */
[----:B-1----:R-:W-:-:S04]  /*12700*/  IADD3 R25, R3, R5, RZ ;  /* 0x0000000503197210 */ /* 0x002fc80007ffe0ff */
[----:B------:R-:W-:Y:S01]  /*12710*/  ISETP.GE.U32.AND.EX P0, PT, R25, UR5, PT, P0 ;  /* 0x0000000519007c0c */ /* 0x000fe2000bf06100 */
[----:B------:R0:W-:Y:S04]  /*12720*/  STL [R1+0x204], R25 ;  /* 0x0002041901007387 */ /* 0x0001e80000100800 */
[----:B------:R0:W-:Y:S08]  /*12730*/  STL [R1+0x208], R23 ;  /* 0x0002081701007387 */ /* 0x0001f00000100800 */
[----:B------:R-:W-:Y:S05]  /*12740*/  @P0 BRA `(.L_x_548) ;  /* 0x0000000400700947 */ /* 0x000fea0003800000 */
[----:B------:R-:W1:Y:S01]  /*12750*/  S2R R14, SR_CTAID.X ;  /* 0x00000000000e7919 */ /* 0x000e620000002500 */
[----:B--2-4-:R-:W2:Y:S01]  /*12760*/  LDC.64 R8, c[0x0][0x628] ;  /* 0x00018a00ff087b82 */ /* 0x014ea20000000a00 */
[----:B------:R-:W-:Y:S01]  /*12770*/  ULDC UR4, c[0x0][0x150] ;  /* 0x0000540000047ab9 */ /* 0x000fe20000000800 */
[----:B---3--:R-:W-:Y:S01]  /*12780*/  MOV R6, R23 ;  /* 0x0000001700067202 */ /* 0x008fe20000000f00 */
[----:B------:R-:W3:Y:S01]  /*12790*/  S2R R20, SR_CTAID.Y ;  /* 0x0000000000147919 */ /* 0x000ee20000002600 */
[----:B------:R-:W-:-:S04]  /*127a0*/  IMAD.MOV.U32 R7, RZ, RZ, R25 ;  /* 0x000000ffff077224 */ /* 0x000fc800078e0019 */
[----:B------:R-:W4:Y:S08]  /*127b0*/  LDC R21, c[0x0][0x144] ;  /* 0x00005100ff157b82 */ /* 0x000f300000000800 */
[----:B------:R-:W0:Y:S08]  /*127c0*/  LDC R10, c[0x0][0x630] ;  /* 0x00018c00ff0a7b82 */ /* 0x000e300000000800 */
[----:B------:R-:W0:Y:S01]  /*127d0*/  LDC.64 R12, c[0x0][0x620] ;  /* 0x00018800ff0c7b82 */ /* 0x000e220000000a00 */
[----:B--2---:R-:W-:-:S04]  /*127e0*/  ISETP.NE.U32.AND P0, PT, R8, RZ, PT ;  /* 0x000000ff0800720c */ /* 0x004fc80003f05070 */
[----:B------:R-:W-:Y:S02]  /*127f0*/  ISETP.NE.AND.EX P0, PT, R9, RZ, PT, P0 ;  /* 0x000000ff0900720c */ /* 0x000fe40003f05300 */
[----:B-1----:R-:W-:-:S05]  /*12800*/  I2FP.F32.U32 R0, R14 ;  /* 0x0000000e00007245 */ /* 0x002fca0000201000 */
[----:B------:R-:W-:-:S04]  /*12810*/  FMUL R0, R0, UR4 ;  /* 0x0000000400007c20 */ /* 0x000fc80008400000 */
[----:B------:R1:W2:Y:S02]  /*12820*/  F2I.U32.TRUNC.NTZ R15, R0 ;  /* 0x00000000000f7305 */ /* 0x0002a4000020f000 */
[----:B---34-:R-:W-:Y:S05]  /*12830*/  @!P0 BRA `(.L_x_549) ;  /* 0x0000000000288947 */ /* 0x018fea0003800000 */
[----:B-1----:R-:W1:Y:S02]  /*12840*/  LDC R0, c[0x0][0x634] ;  /* 0x00018d00ff007b82 */ /* 0x002e640000000800 */
[----:B-1----:R-:W-:-:S05]  /*12850*/  IADD3 R7, P0, R23, R0, RZ ;  /* 0x0000000017077210 */ /* 0x002fca0007f1e0ff */
[----:B------:R-:W-:-:S04]  /*12860*/  IMAD.X R11, RZ, RZ, R25, P0 ;  /* 0x000000ffff0b7224 */ /* 0x000fc800000e0619 */
[----:B------:R-:W-:-:S04]  /*12870*/  IMAD.WIDE.U32 R2, R11, R8, RZ ;  /* 0x000000080b027225 */ /* 0x000fc800078e00ff */
[----:B------:R-:W-:-:S04]  /*12880*/  IMAD.WIDE.U32 R4, P0, R7, R9, R2 ;  /* 0x0000000907047225 */ /* 0x000fc80007800002 */
[----:B------:R-:W-:Y:S01]  /*12890*/  IMAD.WIDE.U32 R2, R7, R8, RZ ;  /* 0x0000000807027225 */ /* 0x000fe200078e00ff */
[----:B------:R-:W-:-:S03]  /*128a0*/  MOV R6, R5 ;  /* 0x0000000500067202 */ /* 0x000fc60000000f00 */
[----:B------:R-:W-:Y:S01]  /*128b0*/  IMAD.X R7, RZ, RZ, RZ, P0 ;  /* 0x000000ffff077224 */ /* 0x000fe200000e06ff */
[----:B------:R-:W-:-:S05]  /*128c0*/  IADD3 RZ, P0, R3, R4, RZ ;  /* 0x0000000403ff7210 */ /* 0x000fca0007f1e0ff */
[----:B------:R-:W-:-:S08]  /*128d0*/  IMAD.WIDE.U32.X R6, R11, R9, R6, P0 ;  /* 0x000000090b067225 */ /* 0x000fd000000e0406 */
.L_x_549:
[-CC-:B0-----:R-:W-:Y:S01]  /*128e0*/  SHF.R.U64 R154, R6, R10.reuse, R7.reuse ;  /* 0x0000000a069a7219 */ /* 0x181fe20000001207 */
[----:B------:R-:W0:Y:S01]  /*128f0*/  LDC.64 R26, c[0x0][0x640] ;  /* 0x00019000ff1a7b82 */ /* 0x000e220000000a00 */
[----:B-1----:R-:W-:Y:S01]  /*12900*/  SHF.R.U32.HI R0, RZ, R10, R7 ;  /* 0x0000000aff007219 */ /* 0x002fe20000011607 */
[----:B------:R-:W-:Y:S01]  /*12910*/  IMAD.MOV.U32 R2, RZ, RZ, R23 ;  /* 0x000000ffff027224 */ /* 0x000fe200078e0017 */
[----:B------:R-:W-:Y:S01]  /*12920*/  IADD3 R5, P0, RZ, -R154, RZ ;  /* 0x8000009aff057210 */ /* 0x000fe20007f1e0ff */
[----:B--2---:R-:W-:Y:S01]  /*12930*/  IMAD.MOV R15, RZ, RZ, -R15 ;  /* 0x000000ffff0f7224 */ /* 0x004fe200078e0a0f */
[----:B------:R-:W-:Y:S01]  /*12940*/  ULDC UR4, c[0x0][0x154] ;  /* 0x0000550000047ab9 */ /* 0x000fe20000000800 */
[----:B------:R-:W-:Y:S02]  /*12950*/  IMAD.MOV.U32 R7, RZ, RZ, 0x1 ;  /* 0x00000001ff077424 */ /* 0x000fe400078e00ff */
[----:B------:R-:W1:Y:S01]  /*12960*/  LDC R4, c[0x0][0x618] ;  /* 0x00018600ff047b82 */ /* 0x000e620000000800 */
[----:B------:R-:W-:-:S02]  /*12970*/  IMAD.X R3, RZ, RZ, ~R0, P0 ;  /* 0x000000ffff037224 */ /* 0x000fc400000e0e00 */
[----:B------:R-:W-:Y:S02]  /*12980*/  IMAD R22, R21, R15, R14 ;  /* 0x0000000f15167224 */ /* 0x000fe400078e020e */
[-C--:B------:R-:W-:Y:S01]  /*12990*/  IMAD R0, R3, R12.reuse, RZ ;  /* 0x0000000c03007224 */ /* 0x080fe200078e02ff */
[----:B------:R-:W-:Y:S02]  /*129a0*/  MOV R3, R25 ;  /* 0x0000001900037202 */ /* 0x000fe40000000f00 */
[----:B------:R-:W2:Y:S01]  /*129b0*/  LDC R6, c[0x0][0x608] ;  /* 0x00018200ff067b82 */ /* 0x000ea20000000800 */
[----:B------:R-:W-:-:S04]  /*129c0*/  IMAD.WIDE.U32 R2, R5, R12, R2 ;  /* 0x0000000c05027225 */ /* 0x000fc800078e0002 */
[----:B------:R-:W-:-:S03]  /*129d0*/  IMAD R5, R5, R13, R0 ;  /* 0x0000000d05057224 */ /* 0x000fc600078e0200 */
[----:B------:R-:W3:Y:S01]  /*129e0*/  LDC R24, c[0x0][0x658] ;  /* 0x00019600ff187b82 */ /* 0x000ee20000000800 */
[----:B------:R-:W-:Y:S01]  /*129f0*/  I2FP.F32.U32 R0, R20 ;  /* 0x0000001400007245 */ /* 0x000fe20000201000 */
[----:B------:R-:W-:Y:S01]  /*12a00*/  IMAD.IADD R3, R3, 0x1, R5 ;  /* 0x0000000103037824 */ /* 0x000fe200078e0205 */
[----:B0-----:R-:W-:Y:S01]  /*12a10*/  ISETP.NE.U32.AND P0, PT, R26, RZ, PT ;  /* 0x000000ff1a00720c */ /* 0x001fe20003f05070 */
[----:B------:R-:W-:Y:S02]  /*12a20*/  IMAD.MOV.U32 R5, RZ, RZ, -0x1 ;  /* 0xffffffffff057424 */ /* 0x000fe400078e00ff */
[----:B------:R-:W-:Y:S02]  /*12a30*/  FMUL R0, R0, UR4 ;  /* 0x0000000400007c20 */ /* 0x000fe40008400000 */
[----:B------:R-:W0:Y:S01]  /*12a40*/  LDC R13, c[0x0][0x148] ;  /* 0x00005200ff0d7b82 */ /* 0x000e220000000800 */
[----:B------:R-:W-:Y:S01]  /*12a50*/  ISETP.NE.AND.EX P0, PT, R27, RZ, PT, P0 ;  /* 0x000000ff1b00720c */ /* 0x000fe20003f05300 */
[----:B------:R4:W0:Y:S01]  /*12a60*/  F2I.U32.TRUNC.NTZ R12, R0 ;  /* 0x00000000000c7305 */ /* 0x000822000020f000 */
[----:B-1----:R-:W-:-:S02]  /*12a70*/  SHF.R.U64 R10, R2, R4, R3 ;  /* 0x00000004020a7219 */ /* 0x002fc40000001203 */
[----:B------:R-:W-:-:S03]  /*12a80*/  SHF.R.U32.HI R3, RZ, R4, R3 ;  /* 0x00000004ff037219 */ /* 0x000fc60000011603 */
[----:B------:R-:W1:Y:S01]  /*12a90*/  LDC R14, c[0x0][0x600] ;  /* 0x00018000ff0e7b82 */ /* 0x000e620000000800 */
[-CC-:B--2---:R-:W-:Y:S02]  /*12aa0*/  SHF.R.U64 R8, R10, R6.reuse, R3.reuse ;  /* 0x000000060a087219 */ /* 0x184fe40000001203 */
[----:B------:R-:W-:-:S05]  /*12ab0*/  SHF.R.U32.HI R3, RZ, R6, R3 ;  /* 0x00000006ff037219 */ /* 0x000fca0000011603 */
[----:B------:R-:W2:Y:S01]  /*12ac0*/  LDC R15, c[0x0][0x648] ;  /* 0x00019200ff0f7b82 */ /* 0x000ea20000000800 */
[-C--:B---3--:R-:W-:Y:S02]  /*12ad0*/  SHF.L.U32 R5, R5, R24.reuse, RZ ;  /* 0x0000001805057219 */ /* 0x088fe400000006ff */
[-CC-:B------:R-:W-:Y:S02]  /*12ae0*/  SHF.R.U64 R11, R8, R24.reuse, R3.reuse ;  /* 0x00000018080b7219 */ /* 0x180fe40000001203 */
[-C--:B------:R-:W-:Y:S02]  /*12af0*/  SHF.R.U32.HI R3, RZ, R24.reuse, R3 ;  /* 0x00000018ff037219 */ /* 0x080fe40000011603 */
[----:B------:R-:W-:Y:S01]  /*12b00*/  SHF.L.U32 R24, R7, R24, RZ ;  /* 0x0000001807187219 */ /* 0x000fe200000006ff */
[----:B------:R-:W3:Y:S01]  /*12b10*/  LDC R21, c[0x0][0x638] ;  /* 0x00018e00ff157b82 */ /* 0x000ee20000000800 */
[----:B------:R-:W-:Y:S02]  /*12b20*/  LOP3.LUT R163, RZ, R5, RZ, 0x33, !PT ;  /* 0x00000005ffa37212 */ /* 0x000fe400078e33ff */
[----:B------:R-:W-:-:S05]  /*12b30*/  MOV R2, R11 ;  /* 0x0000000b00027202 */ /* 0x000fca0000000f00 */
[----:B------:R-:W0:Y:S01]  /*12b40*/  LDC R23, c[0x0][0x610] ;  /* 0x00018400ff177b82 */ /* 0x000e220000000800 */
[----:B----4-:R-:W-:Y:S05]  /*12b50*/  @!P0 BRA `(.L_x_550) ;  /* 0x0000000000288947 */ /* 0x010fea0003800000 */
        /* <DEDUP_REMOVED lines=10> */
.L_x_550:
[----:B------:R-:W4:Y:S01]  /*12c00*/  LDC R4, c[0x0][0x65c] ;  /* 0x00019700ff047b82 */ /* 0x000f220000000800 */
[----:B--2---:R-:W-:Y:S01]  /*12c10*/  SHF.R.U64 R0, R2, R15, R3 ;  /* 0x0000000f02007219 */ /* 0x004fe20000001203 */
[----:B-1----:R-:W-:Y:S01]  /*12c20*/  VIADD R3, R14, 0xffffffff ;  /* 0xffffffff0e037836 */ /* 0x002fe20000000000 */
[----:B------:R-:W-:Y:S02]  /*12c30*/  LOP3.LUT R163, R8, R163, RZ, 0xc0, !PT ;  /* 0x000000a308a37212 */ /* 0x000fe400078ec0ff */
[----:B0-----:R-:W-:Y:S01]  /*12c40*/  IADD3 R12, -R12, RZ, RZ ;  /* 0x000000ff0c0c7210 */ /* 0x001fe20007ffe1ff */
[----:B------:R-:W-:Y:S01]  /*12c50*/  IMAD.MOV R2, RZ, RZ, -R0 ;  /* 0x000000ffff027224 */ /* 0x000fe200078e0a00 */
[----:B------:R-:W-:Y:S01]  /*12c60*/  LOP3.LUT R3, R10, R3, RZ, 0xc0, !PT ;  /* 0x000000030a037212 */ /* 0x000fe200078ec0ff */
[----:B------:R-:W-:Y:S02]  /*12c70*/  IMAD R163, R24, R0, R163 ;  /* 0x0000000018a37224 */ /* 0x000fe400078e02a3 */
[----:B---3--:R-:W-:-:S04]  /*12c80*/  IMAD R0, R2, R21, R11 ;  /* 0x0000001502007224 */ /* 0x008fc800078e020b */
[----:B------:R-:W-:Y:S01]  /*12c90*/  IMAD R2, R0, R14, R3 ;  /* 0x0000000e00027224 */ /* 0x000fe200078e0203 */
[----:B----4-:R-:W-:Y:S01]  /*12ca0*/  ISETP.NE.AND P0, PT, R4, 0x1, PT ;  /* 0x000000010400780c */ /* 0x010fe20003f05270 */
[----:B------:R-:W-:-:S05]  /*12cb0*/  IMAD.MOV.U32 R4, RZ, RZ, 0x1 ;  /* 0x00000001ff047424 */ /* 0x000fca00078e00ff */
[----:B------:R-:W-:-:S07]  /*12cc0*/  PRMT R0, R4, 0x7610, R0 ;  /* 0x0000761004007816 */ /* 0x000fce0000000000 */
[----:B------:R-:W-:-:S04]  /*12cd0*/  @P0 IMAD R22, R13, R12, R20 ;  /* 0x0000000c0d160224 */ /* 0x000fc800078e0214 */
[----:B------:R-:W-:-:S05]  /*12ce0*/  IMAD R163, R163, R23, R22 ;  /* 0x00000017a3a37224 */ /* 0x000fca00078e0216 */
[----:B------:R-:W-:Y:S02]  /*12cf0*/  SEL R22, R2, R163, !P0 ;  /* 0x000000a302167207 */ /* 0x000fe40004000000 */
[----:B------:R-:W-:-:S07]  /*12d00*/  SEL R163, R163, R2, !P0 ;  /* 0x00000002a3a37207 */ /* 0x000fce0004000000 */
.L_x_548:
[----:B------:R-:W-:Y:S02]  /*12d10*/  LOP3.LUT P0, RZ, R0, 0xff, RZ, 0xc0, !PT ;  /* 0x000000ff00ff7812 */ /* 0x000fe4000780c0ff */
[----:B0-----:R-:W-:-:S11]  /*12d20*/  MOV R23, R163 ;  /* 0x000000a300177202 */ /* 0x001fd60000000f00 */
[----:B------:R-:W-:Y:S05]  /*12d30*/  @P0 BRA `(.L_x_551) ;  /* 0xfffffee4006c0947 */ /* 0x000fea000383ffff */
[----:B------:R-:W-:Y:S05]  /*12d40*/  EXIT ;  /* 0x000000000000794d */ /* 0x000fea0003800000 */
.L_x_8:
[----:B------:R-:W2:Y:S01]  /*12d50*/  LDL R20, [R1+0x208] ;  /* 0x0002080001147983 */ /* 0x000ea20000100800 */
[----:B------:R-:W-:-:S03]  /*12d60*/  ULDC.64 UR4, c[0x0][0x650] ;  /* 0x0001940000047ab9 */ /* 0x000fc60000000a00 */
[----:B------:R-:W3:Y:S01]  /*12d70*/  LDL R24, [R1+0x204] ;  /* 0x0002040001187983 */ /* 0x000ee20000100800 */
[----:B------:R-:W-:Y:S01]  /*12d80*/  PRMT R6, RZ, 0x7610, R6 ;  /* 0x00007610ff067816 */ /* 0x000fe20000000006 */
[----:B------:R-:W-:Y:S02]  /*12d90*/  IMAD.MOV.U32 R16, RZ, RZ, -0x1 ;  /* 0xffffffffff107424 */ /* 0x000fe400078e00ff */
[----:B------:R-:W-:Y:S02]  /*12da0*/  IMAD.MOV.U32 R17, RZ, RZ, -0x1 ;  /* 0xffffffffff117424 */ /* 0x000fe400078e00ff */
[----:B------:R-:W-:Y:S01]  /*12db0*/  IMAD.MOV.U32 R13, RZ, RZ, -0x1 ;  /* 0xffffffffff0d7424 */ /* 0x000fe200078e00ff */
[----:B--2---:R-:W-:-:S04]  /*12dc0*/  ISETP.GE.U32.AND P0, PT, R20, UR4, PT ;  /* 0x0000000414007c0c */ /* 0x004fc8000bf06070 */
[----:B---3--:R-:W-:-:S13]  /*12dd0*/  ISETP.GE.U32.AND.EX P0, PT, R24, UR5, PT, P0 ;  /* 0x0000000518007c0c */ /* 0x008fda000bf06100 */
[----:B------:R-:W-:Y:S05]  /*12de0*/  @P0 BRA `(.L_x_552) ;  /* 0x0000000400340947 */ /* 0x000fea0003800000 */
[----:B------:R-:W1:Y:S01]  /*12df0*/  LDC.64 R12, c[0x0][0x628] ;  /* 0x00018a00ff0c7b82 */ /* 0x000e620000000a00 */
[----:B------:R-:W-:Y:S01]  /*12e00*/  MOV R10, R20 ;  /* 0x00000014000a7202 */ /* 0x000fe20000000f00 */
[----:B------:R-:W-:-:S06]  /*12e10*/  IMAD.MOV.U32 R11, RZ, RZ, R24 ;  /* 0x000000ffff0b7224 */ /* 0x000fcc00078e0018 */
[----:B------:R-:W2:Y:S08]  /*12e20*/  LDC R16, c[0x0][0x630] ;  /* 0x00018c00ff107b82 */ /* 0x000eb00000000800 */
[----:B0-----:R-:W0:Y:S01]  /*12e30*/  LDC.64 R18, c[0x0][0x620] ;  /* 0x00018800ff127b82 */ /* 0x001e220000000a00 */
[----:B-1----:R-:W-:-:S04]  /*12e40*/  ISETP.NE.U32.AND P0, PT, R12, RZ, PT ;  /* 0x000000ff0c00720c */ /* 0x002fc80003f05070 */
[----:B------:R-:W-:-:S13]  /*12e50*/  ISETP.NE.AND.EX P0, PT, R13, RZ, PT, P0 ;  /* 0x000000ff0d00720c */ /* 0x000fda0003f05300 */
[----:B0-2---:R-:W-:Y:S05]  /*12e60*/  @!P0 BRA `(.L_x_553) ;  /* 0x0000000000288947 */ /* 0x005fea0003800000 */
[----:B------:R-:W0:Y:S02]  /*12e70*/  LDC R6, c[0x0][0x634] ;  /* 0x00018d00ff067b82 */ /* 0x000e240000000800 */
[----:B0-----:R-:W-:-:S05]  /*12e80*/  IADD3 R11, P0, R20, R6, RZ ;  /* 0x00000006140b7210 */ /* 0x001fca0007f1e0ff */
        /* <DEDUP_REMOVED lines=8> */
.L_x_553:
[----:B------:R-:W0:Y:S01]  /*12f10*/  LDC.64 R22, c[0x0][0x640] ;  /* 0x00019000ff167b82 */ /* 0x000e220000000a00 */
[-CC-:B------:R-:W-:Y:S02]  /*12f20*/  SHF.R.U64 R15, R10, R16.reuse, R11.reuse ;  /* 0x000000100a0f7219 */ /* 0x180fe4000000120b */
[----:B------:R-:W-:Y:S02]  /*12f30*/  SHF.R.U32.HI R6, RZ, R16, R11 ;  /* 0x00000010ff067219 */ /* 0x000fe4000001160b */
[----:B------:R-:W-:-:S03]  /*12f40*/  IADD3 R9, P0, RZ, -R15, RZ ;  /* 0x8000000fff097210 */ /* 0x000fc60007f1e0ff */
[----:B------:R-:W1:Y:S02]  /*12f50*/  LDC R10, c[0x0][0x618] ;  /* 0x00018600ff0a7b82 */ /* 0x000e640000000800 */
[----:B------:R-:W-:Y:S02]  /*12f60*/  IMAD.X R7, RZ, RZ, ~R6, P0 ;  /* 0x000000ffff077224 */ /* 0x000fe400000e0e06 */
[----:B------:R-:W-:Y:S02]  /*12f70*/  IMAD.MOV.U32 R6, RZ, RZ, R20 ;  /* 0x000000ffff067224 */ /* 0x000fe400078e0014 */
[----:B------:R-:W-:Y:S02]  /*12f80*/  IMAD R8, R7, R18, RZ ;  /* 0x0000001207087224 */ /* 0x000fe400078e02ff */
[----:B------:R-:W2:Y:S01]  /*12f90*/  LDC R16, c[0x0][0x608] ;  /* 0x00018200ff107b82 */ /* 0x000ea20000000800 */
[----:B------:R-:W-:Y:S02]  /*12fa0*/  IMAD.MOV.U32 R7, RZ, RZ, R24 ;  /* 0x000000ffff077224 */ /* 0x000fe400078e0018 */
[----:B------:R-:W-:-:S02]  /*12fb0*/  IMAD.MOV.U32 R24, RZ, RZ, 0x1 ;  /* 0x00000001ff187424 */ /* 0x000fc400078e00ff */
[----:B------:R-:W-:-:S03]  /*12fc0*/  IMAD.WIDE.U32 R6, R9, R18, R6 ;  /* 0x0000001209067225 */ /* 0x000fc600078e0006 */
[----:B------:R-:W3:Y:S01]  /*12fd0*/  LDC R21, c[0x0][0x658] ;  /* 0x00019600ff157b82 */ /* 0x000ee20000000800 */
[----:B------:R-:W-:Y:S01]  /*12fe0*/  IMAD R9, R9, R19, R8 ;  /* 0x0000001309097224 */ /* 0x000fe200078e0208 */
[----:B0-----:R-:W-:Y:S01]  /*12ff0*/  ISETP.NE.U32.AND P0, PT, R22, RZ, PT ;  /* 0x000000ff1600720c */ /* 0x001fe20003f05070 */
[----:B------:R-:W-:-:S03]  /*13000*/  IMAD.MOV.U32 R8, RZ, RZ, -0x1 ;  /* 0xffffffffff087424 */ /* 0x000fc600078e00ff */
[----:B------:R-:W-:Y:S02]  /*13010*/  IADD3 R7, R7, R9, RZ ;  /* 0x0000000907077210 */ /* 0x000fe40007ffe0ff */
[----:B------:R-:W0:Y:S01]  /*13020*/  LDC R18, c[0x0][0x600] ;  /* 0x00018000ff127b82 */ /* 0x000e220000000800 */
[----:B------:R-:W-:Y:S02]  /*13030*/  ISETP.NE.AND.EX P0, PT, R23, RZ, PT, P0 ;  /* 0x000000ff1700720c */ /* 0x000fe40003f05300 */
[-CC-:B-1----:R-:W-:Y:S02]  /*13040*/  SHF.R.U64 R12, R6, R10.reuse, R7.reuse ;  /* 0x0000000a060c7219 */ /* 0x182fe40000001207 */
[----:B------:R-:W-:-:S03]  /*13050*/  SHF.R.U32.HI R7, RZ, R10, R7 ;  /* 0x0000000aff077219 */ /* 0x000fc60000011607 */
[----:B------:R-:W1:Y:S01]  /*13060*/  LDC R19, c[0x0][0x648] ;  /* 0x00019200ff137b82 */ /* 0x000e620000000800 */
[-CC-:B--2---:R-:W-:Y:S02]  /*13070*/  SHF.R.U64 R17, R12, R16.reuse, R7.reuse ;  /* 0x000000100c117219 */ /* 0x184fe40000001207 */
[----:B------:R-:W-:-:S05]  /*13080*/  SHF.R.U32.HI R6, RZ, R16, R7 ;  /* 0x00000010ff067219 */ /* 0x000fca0000011607 */
[----:B------:R-:W2:Y:S01]  /*13090*/  LDC R20, c[0x0][0x638] ;  /* 0x00018e00ff147b82 */ /* 0x000ea20000000800 */
[-CC-:B---3--:R-:W-:Y:S02]  /*130a0*/  SHF.R.U64 R16, R17, R21.reuse, R6.reuse ;  /* 0x0000001511107219 */ /* 0x188fe40000001206 */
[-C--:B------:R-:W-:Y:S02]  /*130b0*/  SHF.L.U32 R8, R8, R21.reuse, RZ ;  /* 0x0000001508087219 */ /* 0x080fe400000006ff */
[----:B------:R-:W-:Y:S01]  /*130c0*/  SHF.R.U32.HI R7, RZ, R21, R6 ;  /* 0x00000015ff077219 */ /* 0x000fe20000011606 */
[----:B------:R-:W-:Y:S01]  /*130d0*/  IMAD.MOV.U32 R6, RZ, RZ, R16 ;  /* 0x000000ffff067224 */ /* 0x000fe200078e0010 */
[----:B------:R-:W-:Y:S01]  /*130e0*/  LOP3.LUT R26, RZ, R8, RZ, 0x33, !PT ;  /* 0x00000008ff1a7212 */ /* 0x000fe200078e33ff */
[----:B------:R-:W3:Y:S01]  /*130f0*/  LDC R25, c[0x0][0x610] ;  /* 0x00018400ff197b82 */ /* 0x000ee20000000800 */
[----:B------:R-:W-:Y:S05]  /*13100*/  @!P0 BRA `(.L_x_554) ;  /* 0x0000000000288947 */ /* 0x000fea0003800000 */
[----:B------:R-:W4:Y:S02]  /*13110*/  LDC R11, c[0x0][0x64c] ;  /* 0x00019300ff0b7b82 */ /* 0x000f240000000800 */
[----:B----4-:R-:W-:-:S04]  /*13120*/  IADD3 R11, P0, R16, R11, RZ ;  /* 0x0000000b100b7210 */ /* 0x010fc80007f1e0ff */
[----:B------:R-:W-:-:S05]  /*13130*/  IADD3.X R13, RZ, R7, RZ, P0, !PT ;  /* 0x00000007ff0d7210 */ /* 0x000fca00007fe4ff */
[----:B------:R-:W-:-:S04]  /*13140*/  IMAD.WIDE.U32 R6, R13, R22, RZ ;  /* 0x000000160d067225 */ /* 0x000fc800078e00ff */
[----:B------:R-:W-:-:S04]  /*13150*/  IMAD.WIDE.U32 R8, P0, R11, R23, R6 ;  /* 0x000000170b087225 */ /* 0x000fc80007800006 */
[----:B------:R-:W-:-:S04]  /*13160*/  IMAD.WIDE.U32 R6, R11, R22, RZ ;  /* 0x000000160b067225 */ /* 0x000fc800078e00ff */
[----:B------:R-:W-:Y:S01]  /*13170*/  IMAD.X R11, RZ, RZ, RZ, P0 ;  /* 0x000000ffff0b7224 */ /* 0x000fe200000e06ff */
[----:B------:R-:W-:Y:S01]  /*13180*/  IADD3 RZ, P0, R7, R8, RZ ;  /* 0x0000000807ff7210 */ /* 0x000fe20007f1e0ff */
[----:B------:R-:W-:-:S04]  /*13190*/  IMAD.MOV.U32 R10, RZ, RZ, R9 ;  /* 0x000000ffff0a7224 */ /* 0x000fc800078e0009 */
[----:B------:R-:W-:-:S08]  /*131a0*/  IMAD.WIDE.U32.X R6, R13, R23, R10, P0 ;  /* 0x000000170d067225 */ /* 0x000fd000000e040a */
.L_x_554:
[----:B------:R-:W4:Y:S01]  /*131b0*/  LDC R8, c[0x0][0x65c] ;  /* 0x00019700ff087b82 */ /* 0x000f220000000800 */
[----:B-1----:R-:W-:Y:S01]  /*131c0*/  SHF.R.U64 R6, R6, R19, R7 ;  /* 0x0000001306067219 */ /* 0x002fe20000001207 */
[----:B0-----:R-:W-:Y:S01]  /*131d0*/  VIADD R9, R18, 0xffffffff ;  /* 0xffffffff12097836 */ /* 0x001fe20000000000 */
[----:B------:R-:W-:Y:S01]  /*131e0*/  SHF.L.U32 R24, R24, R21, RZ ;  /* 0x0000001518187219 */ /* 0x000fe200000006ff */
[----:B------:R-:W-:Y:S01]  /*131f0*/  IMAD.MOV.U32 R13, RZ, RZ, R15 ;  /* 0x000000ffff0d7224 */ /* 0x000fe200078e000f */
[----:B------:R-:W-:Y:S02]  /*13200*/  LOP3.LUT R3, R17, R26, RZ, 0xc0, !PT ;  /* 0x0000001a11037212 */ /* 0x000fe400078ec0ff */
[----:B------:R-:W-:-:S03]  /*13210*/  IADD3 R7, -R6, RZ, RZ ;  /* 0x000000ff06077210 */ /* 0x000fc60007ffe1ff */
[----:B------:R-:W-:Y:S02]  /*13220*/  IMAD R3, R24, R6, R3 ;  /* 0x0000000618037224 */ /* 0x000fe400078e0203 */
[----:B------:R-:W-:Y:S01]  /*13230*/  IMAD.MOV.U32 R6, RZ, RZ, 0x1 ;  /* 0x00000001ff067424 */ /* 0x000fe200078e00ff */
[----:B----4-:R-:W-:-:S13]  /*13240*/  ISETP.NE.AND P0, PT, R8, 0x1, PT ;  /* 0x000000010800780c */ /* 0x010fda0003f05270 */
[----:B------:R-:W-:Y:S01]  /*13250*/  @P0 IMAD R4, R5, R14, R2 ;  /* 0x0000000e05040224 */ /* 0x000fe200078e0202 */
[----:B------:R-:W-:Y:S01]  /*13260*/  LOP3.LUT R5, R12, R9, RZ, 0xc0, !PT ;  /* 0x000000090c057212 */ /* 0x000fe200078ec0ff */
[----:B--2---:R-:W-:Y:S02]  /*13270*/  IMAD R2, R7, R20, R16 ;  /* 0x0000001407027224 */ /* 0x004fe400078e0210 */
[----:B---3--:R-:W-:Y:S02]  /*13280*/  IMAD R4, R3, R25, R4 ;  /* 0x0000001903047224 */ /* 0x008fe400078e0204 */
[----:B------:R-:W-:-:S05]  /*13290*/  IMAD R3, R2, R18, R5 ;  /* 0x0000001202037224 */ /* 0x000fca00078e0205 */
[----:B------:R-:W-:Y:S02]  /*132a0*/  SEL R17, R3, R4, !P0 ;  /* 0x0000000403117207 */ /* 0x000fe40004000000 */
[----:B------:R-:W-:-:S07]  /*132b0*/  SEL R16, R4, R3, !P0 ;  /* 0x0000000304107207 */ /* 0x000fce0004000000 */
.L_x_552:
[----:B------:R-:W-:-:S08]  /*132c0*/  NOP ;  /* 0x0000000000007918 */ /* 0x000fd00000000000 */
[----:B0-----:R-:W0:-:S00]  /*132d0*/  USETMAXREG.DEALLOC.CTAPOOL 0x28 ;  /* 0x00000028000079c8 */ /* 0x001e0000080e0500 */
[----:B0-----:R-:W-:-:S13]  /*132e0*/  ISETP.NE.AND P0, PT, R0, RZ, PT ;  /* 0x000000ff0000720c */ /* 0x001fda0003f05270 */
[----:B------:R-:W-:Y:S05]  /*132f0*/  @P0 EXIT ;  /* 0x000000000000094d */ /* 0x000fea0003800000 */
[----:B------:R-:W-:Y:S01]  /*13300*/  LOP3.LUT P0, RZ, R6, 0xff, RZ, 0xc0, !PT ;  /* 0x000000ff06ff7812 */ /* 0x000fe2000780c0ff */
[----:B------:R-:W-:Y:S01]  /*13310*/  IMAD.MOV.U32 R11, RZ, RZ, 0x1 ;  /* 0x00000001ff0b7424 */ /* 0x000fe200078e00ff */
[----:B------:R-:W-:-:S11]  /*13320*/  MOV R10, RZ ;  /* 0x000000ff000a7202 */ /* 0x000fd60000000f00 */
[----:B------:R-:W-:Y:S05]  /*13330*/  @!P0 BRA `(.L_x_555) ;  /* 0x0000000c006c8947 */ /* 0x000fea0003800000 */
[----:B------:R-:W2:Y:S01]  /*13340*/  LDL R2, [R1+0x200] ;  /* 0x0002000001027983 */ /* 0x000ea20000100800 */
[----:B------:R-:W0:Y:S01]  /*13350*/  LDC R0, c[0x0][0x28c] ;  /* 0x0000a300ff007b82 */ /* 0x000e220000000800 */
[----:B------:R-:W-:Y:S01]  /*13360*/  ULDC UR5, c[0x0][0x658] ;  /* 0x0001960000057ab9 */ /* 0x000fe20000000800 */
[----:B------:R-:W-:Y:S01]  /*13370*/  UMOV UR7, 0xffffffff ;  /* 0xffffffff00077882 */ /* 0x000fe20000000000 */
[----:B------:R-:W1:Y:S01]  /*13380*/  S2R R6, SR_CgaCtaId ;  /* 0x0000000000067919 */ /* 0x000e620000008800 */
[----:B------:R-:W-:Y:S01]  /*13390*/  ULDC UR6, c[0x0][0xc] ;  /* 0x0000030000067ab9 */ /* 0x000fe20000000800 */
[----:B------:R-:W-:Y:S01]  /*133a0*/  USHF.L.U32 UR8, UR7, UR5, URZ ;  /* 0x0000000507087299 */ /* 0x000fe2000800063f */
[----:B------:R-:W-:Y:S01]  /*133b0*/  BSSY B0, `(.L_x_555) ;  /* 0x00000d3000007945 */ /* 0x000fe20003800000 */
[----:B------:R-:W-:Y:S01]  /*133c0*/  UMOV UR9, 0x1 ;  /* 0x0000000100097882 */ /* 0x000fe20000000000 */
[----:B------:R-:W-:Y:S01]  /*133d0*/  ULDC UR7, c[0x0][0x10] ;  /* 0x0000040000077ab9 */ /* 0x000fe20000000800 */
[----:B------:R-:W-:Y:S01]  /*133e0*/  USHF.L.U32 UR18, UR9, UR5, URZ ;  /* 0x0000000509127299 */ /* 0x000fe2000800063f */
[----:B------:R-:W-:Y:S01]  /*133f0*/  IMAD.MOV.U32 R7, RZ, RZ, 0x1 ;  /* 0x00000001ff077424 */ /* 0x000fe200078e00ff */
[----:B------:R-:W-:Y:S01]  /*13400*/  UIMAD.WIDE.U32 UR6, UR6, UR7, URZ ;  /* 0x00000007060672a5 */ /* 0x000fe2000f8e003f */
[----:B------:R-:W-:Y:S01]  /*13410*/  IMAD.MOV.U32 R11, RZ, RZ, 0x1 ;  /* 0x00000001ff0b7424 */ /* 0x000fe200078e00ff */
[----:B------:R-:W-:Y:S01]  /*13420*/  ULDC UR5, c[0x0][0x14] ;  /* 0x0000050000057ab9 */ /* 0x000fe20000000800 */
[----:B------:R-:W-:Y:S01]  /*13430*/  MOV R10, RZ ;  /* 0x000000ff000a7202 */ /* 0x000fe20000000f00 */
[----:B------:R-:W-:-:S02]  /*13440*/  UIMAD.WIDE.U32 UR22, UR6, UR5, URZ ;  /* 0x00000005061672a5 */ /* 0x000fc4000f8e003f */
[----:B------:R-:W-:Y:S01]  /*13450*/  UIMAD UR13, UR7, UR5, URZ ;  /* 0x00000005070d72a4 */ /* 0x000fe2000f8e023f */
[----:B------:R-:W-:Y:S01]  /*13460*/  ULDC UR4, c[0x0][0x600] ;  /* 0x0001800000047ab9 */ /* 0x000fe20000000800 */
[----:B------:R-:W-:Y:S02]  /*13470*/  ULOP3.LUT UR17, URZ, UR8, URZ, 0x33, !UPT ;  /* 0x000000083f117292 */ /* 0x000fe4000f8e333f */
[----:B------:R-:W-:Y:S01]  /*13480*/  UIADD3 UR4, UR4, -0x1, URZ ;  /* 0xffffffff04047890 */ /* 0x000fe2000fffe03f */
[----:B0-----:R-:W-:Y:S01]  /*13490*/  VIADD R0, R0, 0x3f ;  /* 0x0000003f00007836 */ /* 0x001fe20000000000 */
[----:B------:R-:W-:Y:S01]  /*134a0*/  UIADD3 UR13, UR23, UR13, URZ ;  /* 0x0000000d170d7290 */ /* 0x000fe2000fffe03f */
[----:B------:R-:W-:-:S03]  /*134b0*/  ULDC.64 UR24, c[0x0][0x198] ;  /* 0x0000660000187ab9 */ /* 0x000fc60000000a00 */
[----:B------:R-:W-:-:S04]  /*134c0*/  SHF.R.S32.HI R3, RZ, 0x1f, R0 ;  /* 0x0000001fff037819 */ /* 0x000fc80000011400 */
[----:B------:R-:W-:Y:S01]  /*134d0*/  LEA.HI R3, R3, R0, RZ, 0x6 ;  /* 0x0000000003037211 */ /* 0x000fe200078f30ff */
[C---:B-1----:R-:W-:Y:S02]  /*134e0*/  IMAD.SHL.U32 R0, R6.reuse, 0x2000, RZ ;  /* 0x0000200006007824 */ /* 0x042fe400078e00ff */
[----:B------:R-:W-:Y:S01]  /*134f0*/  IMAD.SHL.U32 R6, R6, 0x80, RZ ;  /* 0x0000008006067824 */ /* 0x000fe200078e00ff */
[----:B------:R-:W-:Y:S02]  /*13500*/  SHF.R.S32.HI R8, RZ, 0x6, R3 ;  /* 0x00000006ff087819 */ /* 0x000fe40000011403 */
[----:B------:R-:W-:Y:S02]  /*13510*/  LOP3.LUT R0, R0, 0x2000, RZ, 0xc0, !PT ;  /* 0x0000200000007812 */ /* 0x000fe400078ec0ff */
[----:B------:R-:W-:Y:S01]  /*13520*/  LOP3.LUT R6, R6, 0x80, RZ, 0xc0, !PT ;  /* 0x0000008006067812 */ /* 0x000fe200078ec0ff */
[----:B------:R-:W-:Y:S01]  /*13530*/  VIADD R12, R8, 0x1 ;  /* 0x00000001080c7836 */ /* 0x000fe20000000000 */
[----:B------:R-:W-:-:S02]  /*13540*/  LOP3.LUT R0, R0, 0x18180, RZ, 0xfc, !PT ;  /* 0x0001818000007812 */ /* 0x000fc400078efcff */
[----:B--2---:R-:W-:-:S07]  /*13550*/  LOP3.LUT R9, R2, 0x2, RZ, 0xfc, !PT ;  /* 0x0000000202097812 */ /* 0x004fce00078efcff */
.L_x_566:
[----:B------:R-:W-:-:S03]  /*13560*/  UMOV UR5, 0xffffffff ;  /* 0xffffffff00057882 */ /* 0x000fc60000000000 */
[----:B------:R-:W-:Y:S05]  /*13570*/  BRA.DIV UR5, `(.L_x_556) ;  /* 0x0000001205587947 */ /* 0x000fea000b800000 */
[----:B------:R-:W-:-:S13]  /*13580*/  ELECT P6, URZ, PT ;  /* 0x00000000003f782f */ /* 0x000fda00038c0000 */
.L_x_581:
[----:B------:R-:W0:Y:S01]  /*13590*/  LDC R2, c[0x0][0x28c] ;  /* 0x0000a300ff027b82 */ /* 0x000e220000000800 */
[----:B------:R-:W-:Y:S01]  /*135a0*/  BSSY B1, `(.L_x_557) ;  /* 0x0000039000017945 */ /* 0x000fe20003800000 */
[----:B0-----:R-:W-:-:S13]  /*135b0*/  ISETP.LT.OR P6, PT, R2, 0x1, !P6 ;  /* 0x000000010200780c */ /* 0x001fda00077c1670 */
[----:B------:R-:W-:Y:S05]  /*135c0*/  @P6 BRA `(.L_x_558) ;  /* 0x0000000000d86947 */ /* 0x000fea0003800000 */
[----:B------:R-:W-:Y:S01]  /*135d0*/  LEA R17, R17, R6, 0x8 ;  /* 0x0000000611117211 */ /* 0x000fe200078e40ff */
[----:B------:R-:W-:Y:S01]  /*135e0*/  IMAD R16, R16, 0xc0, RZ ;  /* 0x000000c010107824 */ /* 0x000fe200078e02ff */
[----:B------:R-:W-:Y:S01]  /*135f0*/  MOV R5, R10 ;  /* 0x0000000a00057202 */ /* 0x000fe20000000f00 */
[----:B------:R-:W-:Y:S02]  /*13600*/  IMAD.MOV.U32 R19, RZ, RZ, RZ ;  /* 0x000000ffff137224 */ /* 0x000fe400078e00ff */
[----:B------:R-:W-:Y:S02]  /*13610*/  IMAD.MOV.U32 R2, RZ, RZ, R12 ;  /* 0x000000ffff027224 */ /* 0x000fe400078e000c */
[----:B------:R-:W-:-:S07]  /*13620*/  IMAD.MOV.U32 R3, RZ, RZ, R11 ;  /* 0x000000ffff037224 */ /* 0x000fce00078e000b */
.L_x_561:
[----:B------:R-:W0:Y:S01]  /*13630*/  S2R R15, SR_CgaCtaId ;  /* 0x00000000000f7919 */ /* 0x000e220000008800 */
[----:B------:R-:W-:Y:S01]  /*13640*/  MOV R4, 0x400 ;  /* 0x0000040000047802 */ /* 0x000fe20000000f00 */
[----:B------:R-:W1:Y:S03]  /*13650*/  S2R R14, SR_TID.X ;  /* 0x00000000000e7919 */ /* 0x000e660000002100 */
[----:B0-----:R-:W-:Y:S02]  /*13660*/  LEA R18, R15, R4, 0x18 ;  /* 0x000000040f127211 */ /* 0x001fe400078ec0ff */
[----:B------:R-:W-:Y:S02]  /*13670*/  SHF.L.U32 R4, R3, 0x1f, RZ ;  /* 0x0000001f03047819 */ /* 0x000fe400000006ff */
[----:B-1----:R-:W-:Y:S01]  /*13680*/  LOP3.LUT P1, RZ, R14, 0x7f, RZ, 0xc0, !PT ;  /* 0x0000007f0eff7812 */ /* 0x002fe2000782c0ff */
[----:B------:R-:W-:-:S04]  /*13690*/  IMAD R15, R5, 0x8, R18 ;  /* 0x00000008050f7824 */ /* 0x000fc800078e0212 */
[----:B------:R-:W0:Y:S08]  /*136a0*/  SYNCS.PHASECHK.TRANS64.TRYWAIT P0, [R15+URZ+0x40], R4 ;  /* 0x000040040f0075a7 */ /* 0x000e30000800017f */
[----:B------:R-:W1:Y:S01]  /*136b0*/  @!P1 LDC R14, c[0x0][0x500] ;  /* 0x00014000ff0e9b82 */ /* 0x000e620000000800 */
[----:B0-----:R-:W-:Y:S05]  /*136c0*/  @!P0 BRA `(.L_x_559) ;  /* 0x0000001000248947 */ /* 0x001fea0003800000 */
.L_x_582:
[----:B0-----:R-:W-:Y:S01]  /*136d0*/  PRMT R4, R9, 0x9910, RZ ;  /* 0x0000991009047816 */ /* 0x001fe200000000ff */
[----:B-1----:R0:W-:Y:S03]  /*136e0*/  @!P1 SYNCS.ARRIVE.TRANS64 RZ, [R15+URZ], R14 ;  /* 0x0000000e0fff99a7 */ /* 0x0021e6000800003f */
[----:B------:R-:W-:-:S13]  /*136f0*/  ISETP.NE.AND P0, PT, R4, 0x2, PT ;  /* 0x000000020400780c */ /* 0x000fda0003f05270 */
[----:B0-----:R-:W-:Y:S05]  /*13700*/  @P0 BRA `(.L_x_560) ;  /* 0x0000000000040947 */ /* 0x001fea0003800000 */
[----:B------:R-:W-:Y:S01]  /*13710*/  BPT.TRAP 0x1 ;  /* 0x000000040000795c */ /* 0x000fe20000300000 */
.L_x_560:
[----:B------:R-:W-:Y:S01]  /*13720*/  IMAD R4, R5, 0x3000, R18 ;  /* 0x0000300005047824 */ /* 0x000fe200078e0212 */
[----:B------:R-:W-:Y:S01]  /*13730*/  R2UR UR19, R18 ;  /* 0x00000000121372ca */ /* 0x000fe200000e0000 */
[----:B------:R-:W-:Y:S01]  /*13740*/  UIADD3 UR6, UP0, UR24, 0xf0, URZ ;  /* 0x000000f018067890 */ /* 0x000fe2000ff1e03f */
[----:B------:R-:W-:Y:S01]  /*13750*/  R2UR UR9, R15 ;  /* 0x000000000f0972ca */ /* 0x000fe200000e0000 */
[----:B------:R-:W-:Y:S01]  /*13760*/  UIADD3 UR26, UP1, UR24, 0x1f0, URZ ;  /* 0x000001f0181a7890 */ /* 0x000fe2000ff3e03f */
[----:B------:R-:W-:Y:S01]  /*13770*/  R2UR UR5, R4 ;  /* 0x00000000040572ca */ /* 0x000fe200000e0000 */
[----:B------:R-:W-:Y:S01]  /*13780*/  IMAD R4, R5, 0x4000, R0 ;  /* 0x0000400005047824 */ /* 0x000fe200078e0200 */
[----:B------:R-:W-:Y:S01]  /*13790*/  R2UR UR11, R16 ;  /* 0x00000000100b72ca */ /* 0x000fe200000e0000 */
[----:B------:R-:W-:Y:S01]  /*137a0*/  UIADD3.X UR7, URZ, UR25, URZ, UP0, !UPT ;  /* 0x000000193f077290 */ /* 0x000fe200087fe43f */
[----:B------:R-:W-:Y:S01]  /*137b0*/  R2UR UR10, R19 ;  /* 0x00000000130a72ca */ /* 0x000fe200000e0000 */
[----:B------:R-:W-:Y:S01]  /*137c0*/  VIADD R5, R5, 0x1 ;  /* 0x0000000105057836 */ /* 0x000fe20000000000 */
[----:B------:R-:W-:Y:S01]  /*137d0*/  R2UR UR8, R4 ;  /* 0x00000000040872ca */ /* 0x000fe200000e0000 */
[----:B------:R-:W-:Y:S01]  /*137e0*/  UIADD3.X UR27, URZ, UR25, URZ, UP1, !UPT ;  /* 0x000000193f1b7290 */ /* 0x000fe20008ffe43f */
[----:B------:R-:W-:Y:S01]  /*137f0*/  R2UR UR12, R13 ;  /* 0x000000000d0c72ca */ /* 0x000fe200000e0000 */
[----:B------:R-:W-:Y:S01]  /*13800*/  UMOV UR14, 0x0 ;  /* 0x00000000000e7882 */ /* 0x000fe20000000000 */
[----:B------:R-:W-:Y:S01]  /*13810*/  IADD3 R2, R2, -0x1, RZ ;  /* 0xffffffff02027810 */ /* 0x000fe20007ffe0ff */
[----:B------:R-:W-:Y:S01]  /*13820*/  UMOV UR15, 0x10000000 ;  /* 0x10000000000f7882 */ /* 0x000fe20000000000 */
[----:B------:R-:W-:Y:S01]  /*13830*/  R2UR UR20, R17 ;  /* 0x00000000111472ca */ /* 0x000fe200000e0000 */
[----:B------:R-:W-:Y:S01]  /*13840*/  UIADD3 UR16, UR5, 0x180, URZ ;  /* 0x0000018005107890 */ /* 0x000fe2000fffe03f */
[----:B------:R-:W-:Y:S01]  /*13850*/  ISETP.GT.AND P1, PT, R2, 0x1, PT ;  /* 0x000000010200780c */ /* 0x000fe20003f24270 */
[----:B------:R-:W-:Y:S01]  /*13860*/  UMOV UR21, 0x30000 ;  /* 0x0003000000157882 */ /* 0x000fe20000000000 */
[----:B------:R-:W-:Y:S01]  /*13870*/  ISETP.NE.AND P0, PT, R5, 0x8, PT ;  /* 0x000000080500780c */ /* 0x000fe20003f05270 */
[----:B------:R-:W-:-:S02]  /*13880*/  VIADD R19, R19, 0x40 ;  /* 0x0000004013137836 */ /* 0x000fc40000000000 */
[----:B------:R-:W-:Y:S01]  /*13890*/  UIADD3 UR5, UR19, UR8, URZ ;  /* 0x0000000813057290 */ /* 0x000fe2000fffe03f */
[----:B------:R-:W-:Y:S02]  /*138a0*/  SEL R4, RZ, 0x1, P0 ;  /* 0x00000001ff047807 */ /* 0x000fe40000000000 */
[----:B------:R-:W-:Y:S01]  /*138b0*/  UMOV UR8, UR16 ;  /* 0x0000001000087c82 */ /* 0x000fe20008000000 */
[----:B------:R-:W-:Y:S01]  /*138c0*/  SEL R5, R5, RZ, P0 ;  /* 0x000000ff05057207 */ /* 0x000fe20000000000 */
[----:B------:R0:W-:Y:S01]  /*138d0*/  UTMALDG.3D [UR8], [UR6], desc[UR14] ;  /* 0x00000e08060075b4 */ /* 0x0001e20008011000 */
[----:B------:R-:W-:Y:S01]  /*138e0*/  LOP3.LUT R3, R3, R4, RZ, 0x3c, !PT ;  /* 0x0000000403037212 */ /* 0x000fe200078e3cff */
[----:B0-----:R-:W-:Y:S01]  /*138f0*/  UMOV UR11, UR20 ;  /* 0x00000014000b7c82 */ /* 0x001fe20008000000 */
[----:B------:R-:W-:Y:S02]  /*13900*/  UMOV UR8, UR5 ;  /* 0x0000000500087c82 */ /* 0x000fe40008000000 */
[----:B------:R0:W-:Y:S02]  /*13910*/  UTMALDG.3D.MULTICAST [UR8], [UR26], UR21, desc[UR14] ;  /* 0x00000e081a0073b4 */ /* 0x0001e40008011815 */
[----:B0-----:R-:W-:Y:S05]  /*13920*/  @P1 BRA `(.L_x_561) ;  /* 0xfffffffc00401947 */ /* 0x001fea000383ffff */
.L_x_558:
[----:B------:R-:W-:Y:S05]  /*13930*/  BSYNC B1 ;  /* 0x0000000000017941 */ /* 0x000fea0003800000 */
.L_x_557:
[----:B------:R-:W2:Y:S01]  /*13940*/  LDL.LU R21, [R1+0x204] ;  /* 0x0002040001157983 */ /* 0x000ea20000300800 */
[----:B------:R-:W-:Y:S01]  /*13950*/  LOP3.LUT P1, RZ, R7, 0xff, RZ, 0xc0, !PT ;  /* 0x000000ff07ff7812 */ /* 0x000fe2000782c0ff */
[----:B------:R-:W-:Y:S01]  /*13960*/  IMAD.IADD R10, R8, 0x1, R10 ;  /* 0x00000001080a7824 */ /* 0x000fe200078e020a */
[----:B------:R-:W-:Y:S01]  /*13970*/  ULDC.64 UR6, c[0x0][0x650] ;  /* 0x0001940000067ab9 */ /* 0x000fe20000000a00 */
[----:B------:R-:W3:Y:S01]  /*13980*/  LDL.LU R20, [R1+0x208] ;  /* 0x0002080001147983 */ /* 0x000ee20000300800 */
[----:B------:R-:W-:Y:S01]  /*13990*/  BSSY B1, `(.L_x_562) ;  /* 0x0000072000017945 */ /* 0x000fe20003800000 */
[----:B------:R-:W-:Y:S01]  /*139a0*/  IMAD.MOV.U32 R16, RZ, RZ, -0x1 ;  /* 0xffffffffff107424 */ /* 0x000fe200078e00ff */
[----:B------:R-:W-:Y:S01]  /*139b0*/  SHF.R.U32.HI R2, RZ, 0x3, R10 ;  /* 0x00000003ff027819 */ /* 0x000fe2000001160a */
[----:B------:R-:W-:Y:S01]  /*139c0*/  IMAD.MOV.U32 R13, RZ, RZ, -0x1 ;  /* 0xffffffffff0d7424 */ /* 0x000fe200078e00ff */
[----:B------:R-:W-:Y:S02]  /*139d0*/  ISETP.GT.U32.AND P0, PT, R10, 0x7, PT ;  /* 0x000000070a00780c */ /* 0x000fe40003f04070 */
[----:B------:R-:W-:-:S02]  /*139e0*/  LOP3.LUT R2, R2, 0x1, RZ, 0xc0, !PT ;  /* 0x0000000102027812 */ /* 0x000fc400078ec0ff */
[----:B------:R-:W-:Y:S01]  /*139f0*/  ISETP.LT.U32.AND P0, PT, R8, 0x8, P0 ;  /* 0x000000080800780c */ /* 0x000fe20000701070 */
[----:B------:R-:W0:Y:S01]  /*13a00*/  @P1 S2R R4, SR_CgaCtaId ;  /* 0x0000000000041919 */ /* 0x000e220000008800 */
[----:B------:R-:W-:Y:S02]  /*13a10*/  @P1 MOV R3, 0x400 ;  /* 0x0000040000031802 */ /* 0x000fe40000000f00 */
[----:B------:R-:W-:Y:S02]  /*13a20*/  MOV R17, 0xffffffff ;  /* 0xffffffff00117802 */ /* 0x000fe40000000f00 */
[----:B------:R-:W-:Y:S02]  /*13a30*/  LOP3.LUT R10, R10, 0x7, RZ, 0xc0, !PT ;  /* 0x000000070a0a7812 */ /* 0x000fe400078ec0ff */
[----:B------:R-:W-:Y:S02]  /*13a40*/  PRMT R7, RZ, 0x7610, R7 ;  /* 0x00007610ff077816 */ /* 0x000fe40000000007 */
[----:B0-----:R-:W-:-:S04]  /*13a50*/  @P1 LEA R3, R4, R3, 0x18 ;  /* 0x0000000304031211 */ /* 0x001fc800078ec0ff */
[----:B------:R0:W-:Y:S01]  /*13a60*/  @P1 SYNCS.ARRIVE.TRANS64.A1T0 RZ, [R3+URZ+0x98], RZ ;  /* 0x000098ff03ff19a7 */ /* 0x0001e2000810003f */
[----:B------:R-:W-:Y:S02]  /*13a70*/  ISETP.NE.U32.AND P1, PT, R2, 0x1, PT ;  /* 0x000000010200780c */ /* 0x000fe40003f25070 */
[----:B------:R-:W-:Y:S02]  /*13a80*/  SEL R2, RZ, 0x1, !P0 ;  /* 0x00000001ff027807 */ /* 0x000fe40004000000 */
[----:B------:R-:W-:-:S04]  /*13a90*/  ISETP.GT.U32.AND P1, PT, R8, 0x7, !P1 ;  /* 0x000000070800780c */ /* 0x000fc80004f24070 */
[----:B0-----:R-:W-:-:S04]  /*13aa0*/  SEL R3, RZ, 0x1, !P1 ;  /* 0x00000001ff037807 */ /* 0x001fc80004800000 */
[--C-:B------:R-:W-:Y:S02]  /*13ab0*/  LOP3.LUT R11, R3, R11, R2.reuse, 0x96, !PT ;  /* 0x0000000b030b7212 */ /* 0x100fe400078e9602 */
[----:B------:R-:W-:Y:S02]  /*13ac0*/  PRMT R2, RZ, 0x7610, R2 ;  /* 0x00007610ff027816 */ /* 0x000fe40000000002 */
[----:B---3--:R-:W-:-:S04]  /*13ad0*/  IADD3 R20, P2, R20, UR22, RZ ;  /* 0x0000001614147c10 */ /* 0x008fc8000ff5e0ff */
[----:B--2---:R-:W-:Y:S01]  /*13ae0*/  IADD3.X R21, R21, UR13, RZ, P2, !PT ;  /* 0x0000000d15157c10 */ /* 0x004fe200097fe4ff */
[----:B------:R0:W-:Y:S01]  /*13af0*/  STL [R1+0x208], R20 ;  /* 0x0002081401007387 */ /* 0x0001e20000100800 */
[----:B------:R-:W-:-:S03]  /*13b00*/  ISETP.GE.U32.AND P2, PT, R20, UR6, PT ;  /* 0x0000000614007c0c */ /* 0x000fc6000bf46070 */
[----:B------:R0:W-:Y:S01]  /*13b10*/  STL [R1+0x204], R21 ;  /* 0x0002041501007387 */ /* 0x0001e20000100800 */
[----:B------:R-:W-:-:S13]  /*13b20*/  ISETP.GE.U32.AND.EX P0, PT, R21, UR7, PT, P2 ;  /* 0x0000000715007c0c */ /* 0x000fda000bf06120 */
[----:B0-----:R-:W-:Y:S05]  /*13b30*/  @P0 BRA `(.L_x_563) ;  /* 0x00000004005c0947 */ /* 0x001fea0003800000 */
[----:B------:R-:W0:Y:S01]  /*13b40*/  S2R R14, SR_CTAID.X ;  /* 0x00000000000e7919 */ /* 0x000e220000002500 */
[----:B------:R-:W-:Y:S01]  /*13b50*/  ULDC.64 UR6, c[0x0][0x628] ;  /* 0x00018a0000067ab9 */ /* 0x000fe20000000a00 */
[----:B------:R-:W-:Y:S01]  /*13b60*/  ULDC UR8, c[0x0][0x630] ;  /* 0x00018c0000087ab9 */ /* 0x000fe20000000800 */
[----:B------:R-:W-:Y:S01]  /*13b70*/  ISETP.NE.U32.AND P0, PT, RZ, UR6, PT ;  /* 0x00000006ff007c0c */ /* 0x000fe2000bf05070 */
[----:B------:R-:W1:Y:S01]  /*13b80*/  S2R R15, SR_CTAID.Y ;  /* 0x00000000000f7919 */ /* 0x000e620000002600 */
[----:B------:R-:W-:Y:S01]  /*13b90*/  ULDC UR9, c[0x0][0x150] ;  /* 0x0000540000097ab9 */ /* 0x000fe20000000800 */
[----:B------:R-:W-:Y:S01]  /*13ba0*/  IMAD.MOV.U32 R2, RZ, RZ, R20 ;  /* 0x000000ffff027224 */ /* 0x000fe200078e0014 */
[----:B------:R-:W-:Y:S01]  /*13bb0*/  ISETP.NE.AND.EX P0, PT, RZ, UR7, PT, P0 ;  /* 0x00000007ff007c0c */ /* 0x000fe2000bf05300 */
[----:B------:R-:W-:Y:S01]  /*13bc0*/  IMAD.MOV.U32 R3, RZ, RZ, R21 ;  /* 0x000000ffff037224 */ /* 0x000fe200078e0015 */
[----:B0-----:R-:W-:-:S11]  /*13bd0*/  I2FP.F32.U32 R16, R14 ;  /* 0x0000000e00107245 */ /* 0x001fd60000201000 */
[----:B------:R-:W-:Y:S05]  /*13be0*/  @!P0 BRA `(.L_x_564) ;  /* 0x0000000000288947 */ /* 0x000fea0003800000 */
[----:B------:R-:W-:Y:S02]  /*13bf0*/  ULDC UR5, c[0x0][0x634] ;  /* 0x00018d0000057ab9 */ /* 0x000fe40000000800 */
[----:B------:R-:W-:-:S04]  /*13c00*/  IADD3 R3, P0, R20, UR5, RZ ;  /* 0x0000000514037c10 */ /* 0x000fc8000ff1e0ff */
[----:B------:R-:W-:-:S05]  /*13c10*/  IADD3.X R13, RZ, R21, RZ, P0, !PT ;  /* 0x00000015ff0d7210 */ /* 0x000fca00007fe4ff */
[----:B------:R-:W-:-:S04]  /*13c20*/  IMAD.WIDE.U32 R4, R13, UR6, RZ ;  /* 0x000000060d047c25 */ /* 0x000fc8000f8e00ff */
[----:B------:R-:W-:-:S04]  /*13c30*/  IMAD.WIDE.U32 R4, P0, R3, UR7, R4 ;  /* 0x0000000703047c25 */ /* 0x000fc8000f800004 */
[----:B------:R-:W-:-:S04]  /*13c40*/  IMAD.WIDE.U32 R2, R3, UR6, RZ ;  /* 0x0000000603027c25 */ /* 0x000fc8000f8e00ff */
[----:B------:R-:W-:Y:S01]  /*13c50*/  IMAD.MOV.U32 R2, RZ, RZ, R5 ;  /* 0x000000ffff027224 */ /* 0x000fe200078e0005 */
[----:B------:R-:W-:Y:S01]  /*13c60*/  IADD3 RZ, P1, R3, R4, RZ ;  /* 0x0000000403ff7210 */ /* 0x000fe20007f3e0ff */
[----:B------:R-:W-:-:S04]  /*13c70*/  IMAD.X R3, RZ, RZ, RZ, P0 ;  /* 0x000000ffff037224 */ /* 0x000fc800000e06ff */
[----:B------:R-:W-:-:S08]  /*13c80*/  IMAD.WIDE.U32.X R2, R13, UR7, R2, P1 ;  /* 0x000000070d027c25 */ /* 0x000fd000088e0402 */
.L_x_564:
[--C-:B------:R-:W-:Y:S01]  /*13c90*/  SHF.R.U64 R13, R2, UR8, R3.reuse ;  /* 0x00000008020d7c19 */ /* 0x100fe20008001203 */
[----:B------:R-:W-:Y:S01]  /*13ca0*/  ULDC.64 UR6, c[0x0][0x620] ;  /* 0x0001880000067ab9 */ /* 0x000fe20000000a00 */
[----:B------:R-:W-:Y:S01]  /*13cb0*/  SHF.R.U32.HI R2, RZ, UR8, R3 ;  /* 0x00000008ff027c19 */ /* 0x000fe20008011603 */
[----:B------:R-:W-:Y:S01]  /*13cc0*/  FMUL R16, R16, UR9 ;  /* 0x0000000910107c20 */ /* 0x000fe20008400000 */
[----:B------:R-:W-:Y:S01]  /*13cd0*/  IADD3 R17, P0, RZ, -R13, RZ ;  /* 0x8000000dff117210 */ /* 0x000fe20007f1e0ff */
[----:B------:R-:W0:Y:S01]  /*13ce0*/  LDC R19, c[0x0][0x144] ;  /* 0x00005100ff137b82 */ /* 0x000e220000000800 */
[----:B-1----:R-:W-:Y:S01]  /*13cf0*/  I2FP.F32.U32 R3, R15 ;  /* 0x0000000f00037245 */ /* 0x002fe20000201000 */
[----:B------:R-:W-:Y:S02]  /*13d00*/  ULDC UR5, c[0x0][0x154] ;  /* 0x0000550000057ab9 */ /* 0x000fe40000000800 */
[----:B------:R-:W-:Y:S01]  /*13d10*/  IMAD.X R2, RZ, RZ, ~R2, P0 ;  /* 0x000000ffff027224 */ /* 0x000fe200000e0e02 */
[----:B------:R-:W1:Y:S01]  /*13d20*/  F2I.U32.TRUNC.NTZ R16, R16 ;  /* 0x0000001000107305 */ /* 0x000e62000020f000 */
[----:B------:R-:W-:Y:S01]  /*13d30*/  FMUL R4, R3, UR5 ;  /* 0x0000000503047c20 */ /* 0x000fe20008400000 */
[----:B------:R-:W-:Y:S01]  /*13d40*/  IMAD.MOV.U32 R3, RZ, RZ, R21 ;  /* 0x000000ffff037224 */ /* 0x000fe200078e0015 */
[----:B------:R-:W2:Y:S01]  /*13d50*/  LDC R18, c[0x0][0x148] ;  /* 0x00005200ff127b82 */ /* 0x000ea20000000800 */
[----:B------:R-:W-:Y:S01]  /*13d60*/  IMAD R2, R2, UR6, RZ ;  /* 0x0000000602027c24 */ /* 0x000fe2000f8e02ff */
[----:B------:R-:W-:-:S03]  /*13d70*/  ULDC UR5, c[0x0][0x618] ;  /* 0x0001860000057ab9 */ /* 0x000fc60000000800 */
[C---:B------:R-:W-:Y:S01]  /*13d80*/  IMAD R5, R17.reuse, UR7, R2 ;  /* 0x0000000711057c24 */ /* 0x040fe2000f8e0202 */
[----:B------:R-:W-:Y:S01]  /*13d90*/  MOV R2, R20 ;  /* 0x0000001400027202 */ /* 0x000fe20000000f00 */
[----:B------:R-:W3:Y:S01]  /*13da0*/  F2I.U32.TRUNC.NTZ R4, R4 ;  /* 0x0000000400047305 */ /* 0x000ee2000020f000 */
[----:B------:R-:W4:Y:S03]  /*13db0*/  LDC R20, c[0x0][0x65c] ;  /* 0x00019700ff147b82 */ /* 0x000f260000000800 */
[----:B------:R-:W-:Y:S01]  /*13dc0*/  IMAD.WIDE.U32 R2, R17, UR6, R2 ;  /* 0x0000000611027c25 */ /* 0x000fe2000f8e0002 */
[----:B------:R-:W-:Y:S02]  /*13dd0*/  ULDC.64 UR6, c[0x0][0x640] ;  /* 0x0001900000067ab9 */ /* 0x000fe40000000a00 */
[----:B------:R-:W-:Y:S01]  /*13de0*/  ISETP.NE.U32.AND P0, PT, RZ, UR6, PT ;  /* 0x00000006ff007c0c */ /* 0x000fe2000bf05070 */
[----:B-1----:R-:W-:-:S02]  /*13df0*/  IMAD.MOV R16, RZ, RZ, -R16 ;  /* 0x000000ffff107224 */ /* 0x002fc400078e0a10 */
[----:B------:R-:W-:Y:S01]  /*13e00*/  IMAD.IADD R3, R3, 0x1, R5 ;  /* 0x0000000103037824 */ /* 0x000fe200078e0205 */
[----:B------:R-:W-:Y:S01]  /*13e10*/  ISETP.NE.AND.EX P0, PT, RZ, UR7, PT, P0 ;  /* 0x00000007ff007c0c */ /* 0x000fe2000bf05300 */
[----:B0-----:R-:W-:-:S03]  /*13e20*/  IMAD R14, R19, R16, R14 ;  /* 0x00000010130e7224 */ /* 0x001fc600078e020e */
[--C-:B------:R-:W-:Y:S02]  /*13e30*/  SHF.R.U64 R16, R2, UR5, R3.reuse ;  /* 0x0000000502107c19 */ /* 0x100fe40008001203 */
[----:B---3--:R-:W-:Y:S02]  /*13e40*/  IADD3 R2, -R4, RZ, RZ ;  /* 0x000000ff04027210 */ /* 0x008fe40007ffe1ff */
[----:B------:R-:W-:Y:S01]  /*13e50*/  SHF.R.U32.HI R3, RZ, UR5, R3 ;  /* 0x00000005ff037c19 */ /* 0x000fe20008011603 */
[----:B------:R-:W-:Y:S01]  /*13e60*/  ULDC UR5, c[0x0][0x608] ;  /* 0x0001820000057ab9 */ /* 0x000fe20000000800 */
[----:B----4-:R-:W-:-:S13]  /*13e70*/  ISETP.NE.AND P2, PT, R20, 0x1, PT ;  /* 0x000000011400780c */ /* 0x010fda0003f45270 */
[----:B--2---:R-:W-:Y:S01]  /*13e80*/  @P2 IMAD R14, R18, R2, R15 ;  /* 0x00000002120e2224 */ /* 0x004fe200078e020f */
[--C-:B------:R-:W-:Y:S02]  /*13e90*/  SHF.R.U64 R18, R16, UR5, R3.reuse ;  /* 0x0000000510127c19 */ /* 0x100fe40008001203 */
[----:B------:R-:W-:Y:S01]  /*13ea0*/  SHF.R.U32.HI R3, RZ, UR5, R3 ;  /* 0x00000005ff037c19 */ /* 0x000fe20008011603 */
[----:B------:R-:W-:-:S03]  /*13eb0*/  ULDC UR5, c[0x0][0x658] ;  /* 0x0001960000057ab9 */ /* 0x000fc60000000800 */
[--C-:B------:R-:W-:Y:S02]  /*13ec0*/  SHF.R.U64 R15, R18, UR5, R3.reuse ;  /* 0x00000005120f7c19 */ /* 0x100fe40008001203 */
[----:B------:R-:W-:-:S03]  /*13ed0*/  SHF.R.U32.HI R17, RZ, UR5, R3 ;  /* 0x00000005ff117c19 */ /* 0x000fc60008011603 */
[----:B------:R-:W-:Y:S02]  /*13ee0*/  IMAD.MOV.U32 R4, RZ, RZ, R15 ;  /* 0x000000ffff047224 */ /* 0x000fe400078e000f */
[----:B------:R-:W-:Y:S01]  /*13ef0*/  IMAD.MOV.U32 R3, RZ, RZ, R17 ;  /* 0x000000ffff037224 */ /* 0x000fe200078e0011 */
[----:B------:R-:W-:Y:S06]  /*13f00*/  @!P0 BRA `(.L_x_565) ;  /* 0x00000000002c8947 */ /* 0x000fec0003800000 */
[----:B------:R-:W-:Y:S02]  /*13f10*/  ULDC UR5, c[0x0][0x64c] ;  /* 0x0001930000057ab9 */ /* 0x000fe40000000800 */
[----:B------:R-:W-:-:S05]  /*13f20*/  IADD3 R3, P0, R15, UR5, RZ ;  /* 0x000000050f037c10 */ /* 0x000fca000ff1e0ff */
[----:B------:R-:W-:-:S04]  /*13f30*/  IMAD.X R17, RZ, RZ, R17, P0 ;  /* 0x000000ffff117224 */ /* 0x000fc800000e0611 */
[----:B------:R-:W-:-:S04]  /*13f40*/  IMAD.WIDE.U32 R4, R17, UR6, RZ ;  /* 0x0000000611047c25 */ /* 0x000fc8000f8e00ff */
[----:B------:R-:W-:-:S04]  /*13f50*/  IMAD.WIDE.U32 R4, P0, R3, UR7, R4 ;  /* 0x0000000703047c25 */ /* 0x000fc8000f800004 */
[----:B------:R-:W-:-:S04]  /*13f60*/  IMAD.WIDE.U32 R2, R3, UR6, RZ ;  /* 0x0000000603027c25 */ /* 0x000fc8000f8e00ff */
[----:B------:R-:W-:Y:S01]  /*13f70*/  IMAD.MOV.U32 R2, RZ, RZ, R5 ;  /* 0x000000ffff027224 */ /* 0x000fe200078e0005 */
[----:B------:R-:W-:Y:S02]  /*13f80*/  IADD3 RZ, P1, R3, R4, RZ ;  /* 0x0000000403ff7210 */ /* 0x000fe40007f3e0ff */
[----:B------:R-:W-:-:S03]  /*13f90*/  IADD3.X R3, RZ, RZ, RZ, P0, !PT ;  /* 0x000000ffff037210 */ /* 0x000fc600007fe4ff */
[----:B------:R-:W-:-:S04]  /*13fa0*/  IMAD.WIDE.U32.X R2, R17, UR7, R2, P1 ;  /* 0x0000000711027c25 */ /* 0x000fc800088e0402 */
[----:B------:R-:W-:-:S07]  /*13fb0*/  IMAD.MOV.U32 R4, RZ, RZ, R2 ;  /* 0x000000ffff047224 */ /* 0x000fce00078e0002 */
.L_x_565:
[----:B------:R-:W-:Y:S01]  /*13fc0*/  ULDC UR5, c[0x0][0x648] ;  /* 0x0001920000057ab9 */ /* 0x000fe20000000800 */
[----:B------:R-:W-:Y:S01]  /*13fd0*/  LOP3.LUT R2, R18, UR17, RZ, 0xc0, !PT ;  /* 0x0000001112027c12 */ /* 0x000fe2000f8ec0ff */
[----:B------:R-:W-:Y:S01]  /*13fe0*/  ULDC UR6, c[0x0][0x610] ;  /* 0x0001840000067ab9 */ /* 0x000fe20000000800 */
[----:B------:R-:W-:Y:S01]  /*13ff0*/  SHF.R.U64 R3, R4, UR5, R3 ;  /* 0x0000000504037c19 */ /* 0x000fe20008001203 */
[----:B------:R-:W-:Y:S01]  /*14000*/  ULDC UR5, c[0x0][0x638] ;  /* 0x00018e0000057ab9 */ /* 0x000fe20000000800 */
[----:B------:R-:W-:-:S03]  /*14010*/  LOP3.LUT R16, R16, UR4, RZ, 0xc0, !PT ;  /* 0x0000000410107c12 */ /* 0x000fc6000f8ec0ff */
[----:B------:R-:W-:Y:S02]  /*14020*/  IMAD.MOV R4, RZ, RZ, -R3 ;  /* 0x000000ffff047224 */ /* 0x000fe400078e0a03 */
[----:B------:R-:W-:Y:S01]  /*14030*/  IMAD R3, R3, UR18, R2 ;  /* 0x0000001203037c24 */ /* 0x000fe2000f8e0202 */
[----:B------:R-:W-:Y:S01]  /*14040*/  MOV R2, 0x1 ;  /* 0x0000000100027802 */ /* 0x000fe20000000f00 */
[----:B------:R-:W-:Y:S01]  /*14050*/  IMAD R15, R4, UR5, R15 ;  /* 0x00000005040f7c24 */ /* 0x000fe2000f8e020f */
[----:B------:R-:W-:Y:S01]  /*14060*/  ULDC UR5, c[0x0][0x600] ;  /* 0x0001800000057ab9 */ /* 0x000fe20000000800 */
[----:B------:R-:W-:Y:S02]  /*14070*/  IMAD R14, R3, UR6, R14 ;  /* 0x00000006030e7c24 */ /* 0x000fe4000f8e020e */
[----:B------:R-:W-:-:S05]  /*14080*/  IMAD R15, R15, UR5, R16 ;  /* 0x000000050f0f7c24 */ /* 0x000fca000f8e0210 */
[----:B------:R-:W-:Y:S02]  /*14090*/  SEL R17, R15, R14, !P2 ;  /* 0x0000000e0f117207 */ /* 0x000fe40005000000 */
[----:B------:R-:W-:-:S07]  /*140a0*/  SEL R16, R14, R15, !P2 ;  /* 0x0000000f0e107207 */ /* 0x000fce0005000000 */
.L_x_563:
[----:B------:R-:W-:Y:S05]  /*140b0*/  BSYNC B1 ;  /* 0x0000000000017941 */ /* 0x000fea0003800000 */
.L_x_562:
[----:B------:R-:W-:-:S13]  /*140c0*/  LOP3.LUT P0, RZ, R2, 0xff, RZ, 0xc0, !PT ;  /* 0x000000ff02ff7812 */ /* 0x000fda000780c0ff */
[----:B------:R-:W-:Y:S05]  /*140d0*/  @P0 BRA `(.L_x_566) ;  /* 0xfffffff400200947 */ /* 0x000fea000383ffff */
[----:B------:R-:W-:Y:S05]  /*140e0*/  BSYNC B0 ;  /* 0x0000000000007941 */ /* 0x000fea0003800000 */
.L_x_555:
[----:B------:R-:W-:-:S03]  /*140f0*/  UMOV UR5, 0xffffffff ;  /* 0xffffffff00057882 */ /* 0x000fc60000000000 */
[----:B------:R-:W-:Y:S05]  /*14100*/  BRA.DIV UR5, `(.L_x_567) ;  /* 0x0000000605a87947 */ /* 0x000fea000b800000 */
[----:B------:R-:W-:-:S13]  /*14110*/  ELECT P6, URZ, PT ;  /* 0x00000000003f782f */ /* 0x000fda00038c0000 */
.L_x_585:
[----:B------:R-:W-:Y:S04]  /*14120*/  BSSY B0, `(.L_x_568) ;  /* 0x0000050000007945 */ /* 0x000fe80003800000 */
[----:B------:R-:W-:Y:S05]  /*14130*/  @!P6 BRA `(.L_x_569) ;  /* 0x000000040038e947 */ /* 0x000fea0003800000 */
[----:B------:R-:W2:Y:S02]  /*14140*/  LDL.LU R0, [R1+0x200] ;  /* 0x0002000001007983 */ /* 0x000ea40000300800 */
[----:B--2---:R-:W-:-:S04]  /*14150*/  LOP3.LUT R0, R0, 0x2, RZ, 0xfc, !PT ;  /* 0x0000000200007812 */ /* 0x004fc800078efcff */
[----:B------:R-:W-:-:S13]  /*14160*/  ISETP.NE.AND P0, PT, R0, 0x3, PT ;  /* 0x000000030000780c */ /* 0x000fda0003f05270 */
[----:B------:R-:W-:Y:S05]  /*14170*/  @!P0 BRA `(.L_x_570) ;  /* 0x0000000000048947 */ /* 0x000fea0003800000 */
[----:B------:R-:W-:Y:S01]  /*14180*/  BPT.TRAP 0x1 ;  /* 0x000000040000795c */ /* 0x000fe20000300000 */
.L_x_570:
[----:B------:R-:W0:Y:S01]  /*14190*/  S2R R3, SR_CgaCtaId ;  /* 0x0000000000037919 */ /* 0x000e220000008800 */
[----:B------:R-:W-:Y:S02]  /*141a0*/  MOV R0, 0x400 ;  /* 0x0000040000007802 */ /* 0x000fe40000000f00 */
[----:B------:R-:W-:Y:S02]  /*141b0*/  SHF.L.U32 R2, R11, 0x1f, RZ ;  /* 0x0000001f0b027819 */ /* 0x000fe400000006ff */
[----:B0-----:R-:W-:-:S05]  /*141c0*/  LEA R3, R3, R0, 0x18 ;  /* 0x0000000003037211 */ /* 0x001fca00078ec0ff */
[----:B------:R-:W-:-:S04]  /*141d0*/  VIADD R3, R3, 0x40 ;  /* 0x0000004003037836 */ /* 0x000fc80000000000 */
[C---:B------:R-:W-:Y:S02]  /*141e0*/  IMAD R5, R10.reuse, 0x8, R3 ;  /* 0x000000080a057824 */ /* 0x040fe400078e0203 */
[----:B------:R-:W-:Y:S02]  /*141f0*/  VIADD R10, R10, 0x1 ;  /* 0x000000010a0a7836 */ /* 0x000fe40000000000 */
[----:B------:R-:W0:Y:S03]  /*14200*/  SYNCS.PHASECHK.TRANS64.TRYWAIT P0, [R5+URZ], R2 ;  /* 0x00000002050075a7 */ /* 0x000e26000800017f */
[----:B------:R-:W-:-:S04]  /*14210*/  ISETP.NE.AND P1, PT, R10, 0x8, PT ;  /* 0x000000080a00780c */ /* 0x000fc80003f25270 */
[----:B------:R-:W-:Y:S02]  /*14220*/  SEL R0, RZ, 0x1, P1 ;  /* 0x00000001ff007807 */ /* 0x000fe40000800000 */
[----:B------:R-:W-:Y:S02]  /*14230*/  SEL R10, R10, RZ, P1 ;  /* 0x000000ff0a0a7207 */ /* 0x000fe40000800000 */
[----:B------:R-:W-:Y:S02]  /*14240*/  LOP3.LUT R11, R11, R0, RZ, 0x3c, !PT ;  /* 0x000000000b0b7212 */ /* 0x000fe400078e3cff */
[----:B------:R-:W-:Y:S02]  /*14250*/  LEA R7, R10, R3, 0x3 ;  /* 0x000000030a077211 */ /* 0x000fe400078e18ff */
[----:B------:R-:W-:Y:S01]  /*14260*/  SHF.L.U32 R4, R11, 0x1f, RZ ;  /* 0x0000001f0b047819 */ /* 0x000fe200000006ff */
[----:B0-----:R-:W-:Y:S06]  /*14270*/  @!P0 BRA `(.L_x_571) ;  /* 0x00000004006c8947 */ /* 0x001fec0003800000 */
.L_x_586:
[----:B------:R-:W1:Y:S01]  /*14280*/  SYNCS.PHASECHK.TRANS64.TRYWAIT P0, [R7+URZ], R4 ;  /* 0x00000004070075a7 */ /* 0x000e62000800017f */
[----:B------:R-:W-:-:S05]  /*14290*/  VIADD R0, R10, 0x1 ;  /* 0x000000010a007836 */ /* 0x000fca0000000000 */
[----:B------:R-:W-:-:S04]  /*142a0*/  ISETP.NE.AND P1, PT, R0, 0x8, PT ;  /* 0x000000080000780c */ /* 0x000fc80003f25270 */
[----:B0-----:R-:W-:Y:S02]  /*142b0*/  SEL R2, RZ, 0x1, P1 ;  /* 0x00000001ff027807 */ /* 0x001fe40000800000 */
[----:B------:R-:W-:Y:S02]  /*142c0*/  SEL R0, R0, RZ, P1 ;  /* 0x000000ff00007207 */ /* 0x000fe40000800000 */
[----:B------:R-:W-:-:S03]  /*142d0*/  LOP3.LUT R11, R11, R2, RZ, 0x3c, !PT ;  /* 0x000000020b0b7212 */ /* 0x000fc600078e3cff */
[----:B------:R-:W-:Y:S01]  /*142e0*/  IMAD R6, R0, 0x8, R3 ;  /* 0x0000000800067824 */ /* 0x000fe200078e0203 */
[----:B------:R-:W-:Y:S01]  /*142f0*/  SHF.L.U32 R5, R11, 0x1f, RZ ;  /* 0x0000001f0b057819 */ /* 0x000fe200000006ff */
[----:B-1----:R-:W-:Y:S06]  /*14300*/  @!P0 BRA `(.L_x_572) ;  /* 0x00000004005c8947 */ /* 0x002fec0003800000 */
.L_x_587:
[----:B------:R-:W1:Y:S01]  /*14310*/  SYNCS.PHASECHK.TRANS64.TRYWAIT P0, [R6+URZ], R5 ;  /* 0x00000005060075a7 */ /* 0x000e62000800017f */
[----:B------:R-:W-:-:S05]  /*14320*/  VIADD R0, R0, 0x1 ;  /* 0x0000000100007836 */ /* 0x000fca0000000000 */
[----:B------:R-:W-:-:S04]  /*14330*/  ISETP.NE.AND P1, PT, R0, 0x8, PT ;  /* 0x000000080000780c */ /* 0x000fc80003f25270 */
[----:B------:R-:W-:Y:S02]  /*14340*/  SEL R2, RZ, 0x1, P1 ;  /* 0x00000001ff027807 */ /* 0x000fe40000800000 */
[----:B------:R-:W-:Y:S02]  /*14350*/  SEL R0, R0, RZ, P1 ;  /* 0x000000ff00007207 */ /* 0x000fe40000800000 */
[----:B------:R-:W-:Y:S02]  /*14360*/  LOP3.LUT R11, R11, R2, RZ, 0x3c, !PT ;  /* 0x000000020b0b7212 */ /* 0x000fe400078e3cff */
[----:B0-----:R-:W-:Y:S02]  /*14370*/  LEA R7, R0, R3, 0x3 ;  /* 0x0000000300077211 */ /* 0x001fe400078e18ff */
[----:B------:R-:W-:Y:S01]  /*14380*/  SHF.L.U32 R4, R11, 0x1f, RZ ;  /* 0x0000001f0b047819 */ /* 0x000fe200000006ff */
[----:B-1----:R-:W-:Y:S06]  /*14390*/  @!P0 BRA `(.L_x_573) ;  /* 0x00000004004c8947 */ /* 0x002fec0003800000 */
.L_x_588:
[----:B------:R-:W1:Y:S01]  /*143a0*/  SYNCS.PHASECHK.TRANS64.TRYWAIT P0, [R7+URZ], R4 ;  /* 0x00000004070075a7 */ /* 0x000e62000800017f */
[----:B------:R-:W-:-:S05]  /*143b0*/  VIADD R0, R0, 0x1 ;  /* 0x0000000100007836 */ /* 0x000fca0000000000 */
[----:B------:R-:W-:-:S04]  /*143c0*/  ISETP.NE.AND P1, PT, R0, 0x8, PT ;  /* 0x000000080000780c */ /* 0x000fc80003f25270 */
[----:B------:R-:W-:Y:S02]  /*143d0*/  SEL R2, RZ, 0x1, P1 ;  /* 0x00000001ff027807 */ /* 0x000fe40000800000 */
[----:B------:R-:W-:Y:S02]  /*143e0*/  SEL R0, R0, RZ, P1 ;  /* 0x000000ff00007207 */ /* 0x000fe40000800000 */
[----:B------:R-:W-:-:S03]  /*143f0*/  LOP3.LUT R11, R11, R2, RZ, 0x3c, !PT ;  /* 0x000000020b0b7212 */ /* 0x000fc600078e3cff */
[----:B0-----:R-:W-:Y:S01]  /*14400*/  IMAD R6, R0, 0x8, R3 ;  /* 0x0000000800067824 */ /* 0x001fe200078e0203 */
[----:B------:R-:W-:Y:S01]  /*14410*/  SHF.L.U32 R5, R11, 0x1f, RZ ;  /* 0x0000001f0b057819 */ /* 0x000fe200000006ff */
[----:B-1----:R-:W-:Y:S06]  /*14420*/  @!P0 BRA `(.L_x_574) ;  /* 0x00000004003c8947 */ /* 0x002fec0003800000 */
.L_x_589:
        /* <DEDUP_REMOVED lines=9> */
.L_x_590:
        /* <DEDUP_REMOVED lines=9> */
.L_x_591:
[----:B------:R-:W1:Y:S01]  /*14550*/  SYNCS.PHASECHK.TRANS64.TRYWAIT P0, [R6+URZ], R5 ;  /* 0x00000005060075a7 */ /* 0x000e62000800017f */
[----:B------:R-:W-:-:S05]  /*14560*/  VIADD R0, R0, 0x1 ;  /* 0x0000000100007836 */ /* 0x000fca0000000000 */
[----:B------:R-:W-:-:S04]  /*14570*/  ISETP.NE.AND P1, PT, R0, 0x8, PT ;  /* 0x000000080000780c */ /* 0x000fc80003f25270 */
[----:B------:R-:W-:Y:S02]  /*14580*/  SEL R2, RZ, 0x1, P1 ;  /* 0x00000001ff027807 */ /* 0x000fe40000800000 */
[----:B------:R-:W-:Y:S02]  /*14590*/  SEL R0, R0, RZ, P1 ;  /* 0x000000ff00007207 */ /* 0x000fe40000800000 */
[----:B------:R-:W-:Y:S01]  /*145a0*/  LOP3.LUT R2, R11, R2, RZ, 0x3c, !PT ;  /* 0x000000020b027212 */ /* 0x000fe200078e3cff */
[----:B-1----:R-:W-:Y:S06]  /*145b0*/  @!P0 BRA `(.L_x_577) ;  /* 0x0000000400148947 */ /* 0x002fec0003800000 */
.L_x_592:
[----:B------:R-:W-:Y:S02]  /*145c0*/  LEA R3, R0, R3, 0x3 ;  /* 0x0000000300037211 */ /* 0x000fe400078e18ff */
[----:B------:R-:W-:-:S07]  /*145d0*/  SHF.L.U32 R0, R2, 0x1f, RZ ;  /* 0x0000001f02007819 */ /* 0x000fce00000006ff */
.L_x_578:
[----:B--2---:R2:W3:Y:S02]  /*145e0*/  SYNCS.PHASECHK.TRANS64.TRYWAIT P0, [R3+URZ], R0 ;  /* 0x00000000030075a7 */ /* 0x0044e4000800017f */
[----:B---3--:R-:W-:Y:S05]  /*145f0*/  @!P0 NANOSLEEP.SYNCS 0x989680 ;  /* 0x009896800000895d */ /* 0x008fea0003900000 */
[----:B------:R-:W3:Y:S02]  /*14600*/  @!P0 SYNCS.PHASECHK.TRANS64 P0, [R3+URZ], R0 ;  /* 0x00000000030085a7 */ /* 0x000ee4000800007f */
[----:B---3--:R-:W-:Y:S05]  /*14610*/  @!P0 BRA `(.L_x_578) ;  /* 0xfffffffc00f08947 */ /* 0x008fea000383ffff */
.L_x_569:
[----:B------:R-:W-:Y:S05]  /*14620*/  BSYNC B0 ;  /* 0x0000000000007941 */ /* 0x000fea0003800000 */
.L_x_568:
[----:B------:R-:W-:Y:S05]  /*14630*/  EXIT ;  /* 0x000000000000794d */ /* 0x000fea0003800000 */
.L_x_22:
[----:B-1----:R1:W2:Y:S02]  /*14640*/  SYNCS.PHASECHK.TRANS64.TRYWAIT P1, [R3+URZ], R2 ;  /* 0x00000002030075a7 */ /* 0x0022a4000802017f */
[----:B--2---:R-:W-:Y:S05]  /*14650*/  @!P1 NANOSLEEP.SYNCS 0x989680 ;  /* 0x009896800000995d */ /* 0x004fea0003900000 */
[----:B------:R-:W2:Y:S02]  /*14660*/  @!P1 SYNCS.PHASECHK.TRANS64 P1, [R3+URZ], R2 ;  /* 0x00000002030095a7 */ /* 0x000ea4000802007f */
[----:B--2---:R-:W-:Y:S05]  /*14670*/  @!P1 BRA `(.L_x_22) ;  /* 0xfffffffc00f09947 */ /* 0x004fea000383ffff */
[----:B------:R-:W-:Y:S05]  /*14680*/  BRA `(.L_x_21) ;  /* 0xfffffecc00f07947 */ /* 0x000fea000383ffff */
.L_x_27:
[----:B-1----:R1:W2:Y:S02]  /*14690*/  SYNCS.PHASECHK.TRANS64.TRYWAIT P1, [R5+URZ], R6 ;  /* 0x00000006050075a7 */ /* 0x0022a4000802017f */
[----:B--2---:R-:W-:Y:S05]  /*146a0*/  @!P1 NANOSLEEP.SYNCS 0x989680 ;  /* 0x009896800000995d */ /* 0x004fea0003900000 */
[----:B------:R-:W2:Y:S02]  /*146b0*/  @!P1 SYNCS.PHASECHK.TRANS64 P1, [R5+URZ], R6 ;  /* 0x00000006050095a7 */ /* 0x000ea4000802007f */
[----:B--2---:R-:W-:Y:S05]  /*146c0*/  @!P1 BRA `(.L_x_27) ;  /* 0xfffffffc00f09947 */ /* 0x004fea000383ffff */
[----:B------:R-:W-:Y:S05]  /*146d0*/  BRA `(.L_x_26) ;  /* 0xfffffee400747947 */ /* 0x000fea000383ffff */
.L_x_556:
[----:B------:R-:W-:Y:S01]  /*146e0*/  BSSY B1, `(.L_x_579) ;  /* 0x0000006000017945 */ /* 0x000fe20003800000 */
[----:B------:R-:W-:-:S07]  /*146f0*/  IMAD.MOV.U32 R15, RZ, RZ, -0x1 ;  /* 0xffffffffff0f7424 */ /* 0x000fce00078e00ff */
[----:B------:R-:W-:Y:S05]  /*14700*/  WARPSYNC.COLLECTIVE R15, `(.L_x_580) ;  /* 0x000000000f0c7348 */ /* 0x000fea0003c00000 */
[----:B------:R-:W-:Y:S02]  /*14710*/  ELECT P6, UR62, PT ;  /* 0x00000000003e782f */ /* 0x000fe400038c0000 */
[----:B------:R-:W-:Y:S01]  /*14720*/  MOV R14, UR62 ;  /* 0x0000003e000e7c02 */ /* 0x000fe20008000f00 */
[----:B------:R-:W-:Y:S10]  /*14730*/  ENDCOLLECTIVE ;  /* 0x000000000000791b */ /* 0x000ff40003800000 */
.L_x_580:
[----:B------:R-:W-:Y:S05]  /*14740*/  BSYNC B1 ;  /* 0x0000000000017941 */ /* 0x000fea0003800000 */
.L_x_579:
[----:B------:R-:W-:Y:S05]  /*14750*/  BRA `(.L_x_581) ;  /* 0xffffffec008c7947 */ /* 0x000fea000383ffff */
.L_x_559:
[----:B0-----:R0:W2:Y:S02]  /*14760*/  SYNCS.PHASECHK.TRANS64.TRYWAIT P0, [R15+URZ+0x40], R4 ;  /* 0x000040040f0075a7 */ /* 0x0010a4000800017f */
[----:B--2---:R-:W-:Y:S05]  /*14770*/  @!P0 NANOSLEEP.SYNCS 0x989680 ;  /* 0x009896800000895d */ /* 0x004fea0003900000 */
[----:B------:R-:W2:Y:S02]  /*14780*/  @!P0 SYNCS.PHASECHK.TRANS64 P0, [R15+URZ+0x40], R4 ;  /* 0x000040040f0085a7 */ /* 0x000ea4000800007f */
[----:B--2---:R-:W-:Y:S05]  /*14790*/  @!P0 BRA `(.L_x_559) ;  /* 0xfffffffc00f08947 */ /* 0x004fea000383ffff */
[----:B------:R-:W-:Y:S05]  /*147a0*/  BRA `(.L_x_582) ;  /* 0xffffffec00c87947 */ /* 0x000fea000383ffff */
.L_x_567:
[----:B------:R-:W-:Y:S01]  /*147b0*/  BSSY B0, `(.L_x_583) ;  /* 0x0000006000007945 */ /* 0x000fe20003800000 */
[----:B------:R-:W-:-:S07]  /*147c0*/  IMAD.MOV.U32 R15, RZ, RZ, -0x1 ;  /* 0xffffffffff0f7424 */ /* 0x000fce00078e00ff */
[----:B------:R-:W-:Y:S05]  /*147d0*/  WARPSYNC.COLLECTIVE R15, `(.L_x_584) ;  /* 0x000000000f0c7348 */ /* 0x000fea0003c00000 */
[----:B------:R-:W-:Y:S02]  /*147e0*/  ELECT P6, UR62, PT ;  /* 0x00000000003e782f */ /* 0x000fe400038c0000 */
[----:B------:R-:W-:Y:S01]  /*147f0*/  MOV R14, UR62 ;  /* 0x0000003e000e7c02 */ /* 0x000fe20008000f00 */
[----:B------:R-:W-:Y:S10]  /*14800*/  ENDCOLLECTIVE ;  /* 0x000000000000791b */ /* 0x000ff40003800000 */
.L_x_584:
[----:B------:R-:W-:Y:S05]  /*14810*/  BSYNC B0 ;  /* 0x0000000000007941 */ /* 0x000fea0003800000 */
.L_x_583:
[----:B------:R-:W-:Y:S05]  /*14820*/  BRA `(.L_x_585) ;  /* 0xfffffff8003c7947 */ /* 0x000fea000383ffff */
.L_x_571:
[----:B0-----:R0:W1:Y:S02]  /*14830*/  SYNCS.PHASECHK.TRANS64.TRYWAIT P0, [R5+URZ], R2 ;  /* 0x00000002050075a7 */ /* 0x001064000800017f */
[----:B-1----:R-:W-:Y:S05]  /*14840*/  @!P0 NANOSLEEP.SYNCS 0x989680 ;  /* 0x009896800000895d */ /* 0x002fea0003900000 */
[----:B------:R-:W1:Y:S02]  /*14850*/  @!P0 SYNCS.PHASECHK.TRANS64 P0, [R5+URZ], R2 ;  /* 0x00000002050085a7 */ /* 0x000e64000800007f */
[----:B-1----:R-:W-:Y:S05]  /*14860*/  @!P0 BRA `(.L_x_571) ;  /* 0xfffffffc00f08947 */ /* 0x002fea000383ffff */
[----:B------:R-:W-:Y:S05]  /*14870*/  BRA `(.L_x_586) ;  /* 0xfffffff800807947 */ /* 0x000fea000383ffff */
.L_x_572:
[----:B0-----:R0:W1:Y:S02]  /*14880*/  SYNCS.PHASECHK.TRANS64.TRYWAIT P0, [R7+URZ], R4 ;  /* 0x00000004070075a7 */ /* 0x001064000800017f */
[----:B-1----:R-:W-:Y:S05]  /*14890*/  @!P0 NANOSLEEP.SYNCS 0x989680 ;  /* 0x009896800000895d */ /* 0x002fea0003900000 */
[----:B------:R-:W1:Y:S02]  /*148a0*/  @!P0 SYNCS.PHASECHK.TRANS64 P0, [R7+URZ], R4 ;  /* 0x00000004070085a7 */ /* 0x000e64000800007f */
[----:B-1----:R-:W-:Y:S05]  /*148b0*/  @!P0 BRA `(.L_x_572) ;  /* 0xfffffffc00f08947 */ /* 0x002fea000383ffff */
[----:B------:R-:W-:Y:S05]  /*148c0*/  BRA `(.L_x_587) ;  /* 0xfffffff800907947 */ /* 0x000fea000383ffff */
.L_x_573:
[----:B0-----:R0:W1:Y:S02]  /*148d0*/  SYNCS.PHASECHK.TRANS64.TRYWAIT P0, [R6+URZ], R5 ;  /* 0x00000005060075a7 */ /* 0x001064000800017f */
[----:B-1----:R-:W-:Y:S05]  /*148e0*/  @!P0 NANOSLEEP.SYNCS 0x989680 ;  /* 0x009896800000895d */ /* 0x002fea0003900000 */
[----:B------:R-:W1:Y:S02]  /*148f0*/  @!P0 SYNCS.PHASECHK.TRANS64 P0, [R6+URZ], R5 ;  /* 0x00000005060085a7 */ /* 0x000e64000800007f */
[----:B-1----:R-:W-:Y:S05]  /*14900*/  @!P0 BRA `(.L_x_573) ;  /* 0xfffffffc00f08947 */ /* 0x002fea000383ffff */
[----:B------:R-:W-:Y:S05]  /*14910*/  BRA `(.L_x_588) ;  /* 0xfffffff800a07947 */ /* 0x000fea000383ffff */
.L_x_574:
[----:B0-----:R0:W1:Y:S02]  /*14920*/  SYNCS.PHASECHK.TRANS64.TRYWAIT P0, [R7+URZ], R4 ;  /* 0x00000004070075a7 */ /* 0x001064000800017f */
[----:B-1----:R-:W-:Y:S05]  /*14930*/  @!P0 NANOSLEEP.SYNCS 0x989680 ;  /* 0x009896800000895d */ /* 0x002fea0003900000 */
[----:B------:R-:W1:Y:S02]  /*14940*/  @!P0 SYNCS.PHASECHK.TRANS64 P0, [R7+URZ], R4 ;  /* 0x00000004070085a7 */ /* 0x000e64000800007f */
[----:B-1----:R-:W-:Y:S05]  /*14950*/  @!P0 BRA `(.L_x_574) ;  /* 0xfffffffc00f08947 */ /* 0x002fea000383ffff */
[----:B------:R-:W-:Y:S05]  /*14960*/  BRA `(.L_x_589) ;  /* 0xfffffff800b07947 */ /* 0x000fea000383ffff */
.L_x_575:
[----:B0-----:R0:W1:Y:S02]  /*14970*/  SYNCS.PHASECHK.TRANS64.TRYWAIT P0, [R6+URZ], R5 ;  /* 0x00000005060075a7 */ /* 0x001064000800017f */
[----:B-1----:R-:W-:Y:S05]  /*14980*/  @!P0 NANOSLEEP.SYNCS 0x989680 ;  /* 0x009896800000895d */ /* 0x002fea0003900000 */
[----:B------:R-:W1:Y:S02]  /*14990*/  @!P0 SYNCS.PHASECHK.TRANS64 P0, [R6+URZ], R5 ;  /* 0x00000005060085a7 */ /* 0x000e64000800007f */
[----:B-1----:R-:W-:Y:S05]  /*149a0*/  @!P0 BRA `(.L_x_575) ;  /* 0xfffffffc00f08947 */ /* 0x002fea000383ffff */
[----:B------:R-:W-:Y:S05]  /*149b0*/  BRA `(.L_x_590) ;  /* 0xfffffff800c07947 */ /* 0x000fea000383ffff */
.L_x_576:
[----:B0-----:R0:W1:Y:S02]  /*149c0*/  SYNCS.PHASECHK.TRANS64.TRYWAIT P0, [R7+URZ], R4 ;  /* 0x00000004070075a7 */ /* 0x001064000800017f */
[----:B-1----:R-:W-:Y:S05]  /*149d0*/  @!P0 NANOSLEEP.SYNCS 0x989680 ;  /* 0x009896800000895d */ /* 0x002fea0003900000 */
[----:B------:R-:W1:Y:S02]  /*149e0*/  @!P0 SYNCS.PHASECHK.TRANS64 P0, [R7+URZ], R4 ;  /* 0x00000004070085a7 */ /* 0x000e64000800007f */
[----:B-1----:R-:W-:Y:S05]  /*149f0*/  @!P0 BRA `(.L_x_576) ;  /* 0xfffffffc00f08947 */ /* 0x002fea000383ffff */
[----:B------:R-:W-:Y:S05]  /*14a00*/  BRA `(.L_x_591) ;  /* 0xfffffff800d07947 */ /* 0x000fea000383ffff */
.L_x_577:
[----:B-1----:R1:W2:Y:S02]  /*14a10*/  SYNCS.PHASECHK.TRANS64.TRYWAIT P0, [R6+URZ], R5 ;  /* 0x00000005060075a7 */ /* 0x0022a4000800017f */
[----:B--2---:R-:W-:Y:S05]  /*14a20*/  @!P0 NANOSLEEP.SYNCS 0x989680 ;  /* 0x009896800000895d */ /* 0x004fea0003900000 */
[----:B------:R-:W2:Y:S02]  /*14a30*/  @!P0 SYNCS.PHASECHK.TRANS64 P0, [R6+URZ], R5 ;  /* 0x00000005060085a7 */ /* 0x000ea4000800007f */
[----:B--2---:R-:W-:Y:S05]  /*14a40*/  @!P0 BRA `(.L_x_577) ;  /* 0xfffffffc00f08947 */ /* 0x004fea000383ffff */
[----:B------:R-:W-:Y:S05]  /*14a50*/  BRA `(.L_x_592) ;  /* 0xfffffff800d87947 */ /* 0x000fea000383ffff */
.L_x_593:
[----:B------:R-:W-:-:S00]  /*14a60*/  BRA `(.L_x_593) ;  /* 0xfffffffc00fc7947 */ /* 0x000fc0000383ffff */
[----:B------:R-:W-:-:S00]  /*14a70*/  NOP ;  /* 0x0000000000007918 */ /* 0x000fc00000000000 */
        /* <DEDUP_REMOVED lines=8> */
.L_x_594:


//--------------------- .nv.global.init           --------------------------
	.section	.nv.global.init,"aw",@progbits
.nv.global.init:
	.type		$str$22,@object
	.size		$str$22,($str$23 - $str$22)
$str$22:
        /*0000*/ 	.byte	0x6b, 0x5f, 0x74, 0x69, 0x6c, 0x65, 0x5f, 0x63, 0x6f, 0x75, 0x6e, 0x74, 0x20, 0x3e, 0x3d, 0x20
        /*0010*/ 	.byte	0x31, 0x00
	.type		$str$23,@object
	.size		$str$23,(__unnamed_1 - $str$23)
$str$23:
        /*0012*/ 	.byte	0x2f, 0x74, 0x6d, 0x70, 0x2f, 0x63, 0x75, 0x74, 0x6c, 0x61, 0x73, 0x73, 0x5f, 0x73, 0x77, 0x65
        /*0022*/ 	.byte	0x65, 0x70, 0x5f, 0x73, 0x72, 0x63, 0x2f, 0x69, 0x6e, 0x63, 0x6c, 0x75, 0x64, 0x65, 0x2f, 0x63
        /*0032*/ 	.byte	0x75, 0x74, 0x6c, 0x61, 0x73, 0x73, 0x2f, 0x67, 0x65, 0x6d, 0x6d, 0x2f, 0x63, 0x6f, 0x6c, 0x6c
        /*0042*/ 	.byte	0x65, 0x63, 0x74, 0x69, 0x76, 0x65, 0x2f, 0x73, 0x6d, 0x39, 0x30, 0x5f, 0x6d, 0x6d, 0x61, 0x5f
        /*0052*/ 	.byte	0x74, 0x6d, 0x61, 0x5f, 0x67, 0x6d, 0x6d, 0x61, 0x5f, 0x73, 0x73, 0x5f, 0x77, 0x61, 0x72, 0x70
        /*0062*/ 	.byte	0x73, 0x70, 0x65, 0x63, 0x69, 0x61, 0x6c, 0x69, 0x7a, 0x65, 0x64, 0x2e, 0x68, 0x70, 0x70, 0x00
	.type		__unnamed_1,@object
	.size		__unnamed_1,(.L_0 - __unnamed_1)
__unnamed_1:
        /* <DEDUP_REMOVED lines=173> */
        /*0b42*/ 	.byte	0x3a, 0x3a, 0x69, 0x64, 0x65, 0x6e, 0x74, 0x69, 0x74, 0x79, 0x5d, 0x00
.L_0:


//--------------------- .nv.shared._ZN7cutlass13device_kernelINS_4gemm6kernel13GemmUniversalIN4cute5tupleIJiiiiEEENS1_10collective13CollectiveMmaINS1_34MainloopSm90TmaGmmaWarpSpecializedILi8ENS5_IJNS4_1CILi2EEENSA_ILi1EEESC_EEENS1_35KernelTmaWarpSpecializedCooperativeEEENS5_IJNSA_ILi192EEENSA_ILi256EEENSA_ILi64EEEEEEaNS5_IJlSC_lEEEaSK_NS4_8TiledMMAINS4_8MMA_AtomIJNS4_4SM904GMMA27MMA_64x256x32_S32S8S8_SS_TNEEEENS4_6LayoutISD_NS5_IJSC_NSA_ILi0EEESS_EEEEENS5_IJNS4_10UnderscoreESV_SV_EEEEENS4_13SM90_TMA_LOADENS4_14ComposedLayoutINS4_7SwizzleILi2ELi4ELi3EEENS4_18smem_ptr_flag_bitsILi8EEENSR_INS5_IJNSA_ILi8EEESI_EEENS5_IJSI_SC_EEEEEEEvNS4_8identityENS4_23SM90_TMA_LOAD_MULTICASTES18_vS19_EENS_8epilogue10collective6detail29Sm90TmaWarpSpecializedAdapterINS1D_15DefaultEpilogueIaSK_SK_NS1C_6thread17LinearCombinationIaLi1EiiLNS1H_9ScaleType4KindE0ELNS_15FloatRoundStyleE2EaEENS1_15EpilogueDefaultEEEEEvvEEEEvNT_6ParamsE --------------------------
	.section	.nv.shared._ZN7cutlass13device_kernelINS_4gemm6kernel13GemmUniversalIN4cute5tupleIJiiiiEEENS1_10collective13CollectiveMmaINS1_34MainloopSm90TmaGmmaWarpSpecializedILi8ENS5_IJNS4_1CILi2EEENSA_ILi1EEESC_EEENS1_35KernelTmaWarpSpecializedCooperativeEEENS5_IJNSA_ILi192EEENSA_ILi256EEENSA_ILi64EEEEEEaNS5_IJlSC_lEEEaSK_NS4_8TiledMMAINS4_8MMA_AtomIJNS4_4SM904GMMA27MMA_64x256x32_S32S8S8_SS_TNEEEENS4_6LayoutISD_NS5_IJSC_NSA_ILi0EEESS_EEEEENS5_IJNS4_10UnderscoreESV_SV_EEEEENS4_13SM90_TMA_LOADENS4_14ComposedLayoutINS4_7SwizzleILi2ELi4ELi3EEENS4_18smem_ptr_flag_bitsILi8EEENSR_INS5_IJNSA_ILi8EEESI_EEENS5_IJSI_SC_EEEEEEEvNS4_8identityENS4_23SM90_TMA_LOAD_MULTICASTES18_vS19_EENS_8epilogue10collective6detail29Sm90TmaWarpSpecializedAdapterINS1D_15DefaultEpilogueIaSK_SK_NS1C_6thread17LinearCombinationIaLi1EiiLNS1H_9ScaleType4KindE0ELNS_15FloatRoundStyleE2EaEENS1_15EpilogueDefaultEEEEEvvEEEEvNT_6ParamsE,"aw",@nobits
	.sectionflags	@""
	.align	16
	.zero		1024


//--------------------- .nv.shared.reserved.0     --------------------------
	.section	.nv.shared.reserved.0,"aw",@nobits
	.weak		__nv_reservedSMEM_offset_0_alias
	.size		__nv_reservedSMEM_offset_0_alias, 0, 0
	.other		__nv_reservedSMEM_offset_0_alias,@"STO_CUDA_RESERVED_SHARED STV_DEFAULT"
__nv_reservedSMEM_offset_0_alias:
	.zero		0


//--------------------- .nv.global                --------------------------
	.section	.nv.global,"aw",@nobits
.nv.global:
	.type		_ZN40_INTERNAL_680ad8a1_4_k_cu_a7fe5a17_112974cute1_E,@object
	.size		_ZN40_INTERNAL_680ad8a1_4_k_cu_a7fe5a17_112974cute1_E,(_ZN40_INTERNAL_680ad8a1_4_k_cu_a7fe5a17_112974cuda3std3__45__cpo6cbeginE - _ZN40_INTERNAL_680ad8a1_4_k_cu_a7fe5a17_112974cute1_E)
_ZN40_INTERNAL_680ad8a1_4_k_cu_a7fe5a17_112974cute1_E:
	.zero		1
	.type		_ZN40_INTERNAL_680ad8a1_4_k_cu_a7fe5a17_112974cuda3std3__45__cpo6cbeginE,@object
	.size		_ZN40_INTERNAL_680ad8a1_4_k_cu_a7fe5a17_112974cuda3std3__45__cpo6cbeginE,(_ZN40_INTERNAL_680ad8a1_4_k_cu_a7fe5a17_112974cuda3std3__48in_placeE - _ZN40_INTERNAL_680ad8a1_4_k_cu_a7fe5a17_112974cuda3std3__45__cpo6cbeginE)
_ZN40_INTERNAL_680ad8a1_4_k_cu_a7fe5a17_112974cuda3std3__45__cpo6cbeginE:
	.zero		1
	.type		_ZN40_INTERNAL_680ad8a1_4_k_cu_a7fe5a17_112974cuda3std3__48in_placeE,@object
	.size		_ZN40_INTERNAL_680ad8a1_4_k_cu_a7fe5a17_112974cuda3std3__48in_placeE,(_ZN40_INTERNAL_680ad8a1_4_k_cu_a7fe5a17_112974cuda3std6ranges3__45__cpo9iter_moveE - _ZN40_INTERNAL_680ad8a1_4_k_cu_a7fe5a17_112974cuda3std3__48in_placeE)
_ZN40_INTERNAL_680ad8a1_4_k_cu_a7fe5a17_112974cuda3std3__48in_placeE:
	.zero		1
	.type		_ZN40_INTERNAL_680ad8a1_4_k_cu_a7fe5a17_112974cuda3std6ranges3__45__cpo9iter_moveE,@object
	.size		_ZN40_INTERNAL_680ad8a1_4_k_cu_a7fe5a17_112974cuda3std6ranges3__45__cpo9iter_moveE,(_ZN40_INTERNAL_680ad8a1_4_k_cu_a7fe5a17_112974cuda3std3__45__cpo5beginE - _ZN40_INTERNAL_680ad8a1_4_k_cu_a7fe5a17_112974cuda3std6ranges3__45__cpo9iter_moveE)
_ZN40_INTERNAL_680ad8a1_4_k_cu_a7fe5a17_112974cuda3std6ranges3__45__cpo9iter_moveE:
	.zero		1
	.type		_ZN40_INTERNAL_680ad8a1_4_k_cu_a7fe5a17_112974cuda3std3__45__cpo5beginE,@object
	.size		_ZN40_INTERNAL_680ad8a1_4_k_cu_a7fe5a17_112974cuda3std3__45__cpo5beginE,(_ZN40_INTERNAL_680ad8a1_4_k_cu_a7fe5a17_112974cuda3std3__442_GLOBAL__N__680ad8a1_4_k_cu_a7fe5a17_112976ignoreE - _ZN40_INTERNAL_680ad8a1_4_k_cu_a7fe5a17_112974cuda3std3__45__cpo5beginE)
_ZN40_INTERNAL_680ad8a1_4_k_cu_a7fe5a17_112974cuda3std3__45__cpo5beginE:
	.zero		1
	.type		_ZN40_INTERNAL_680ad8a1_4_k_cu_a7fe5a17_112974cuda3std3__442_GLOBAL__N__680ad8a1_4_k_cu_a7fe5a17_112976ignoreE,@object
	.size		_ZN40_INTERNAL_680ad8a1_4_k_cu_a7fe5a17_112974cuda3std3__442_GLOBAL__N__680ad8a1_4_k_cu_a7fe5a17_112976ignoreE,(_ZN40_INTERNAL_680ad8a1_4_k_cu_a7fe5a17_112974cute7productE - _ZN40_INTERNAL_680ad8a1_4_k_cu_a7fe5a17_112974cuda3std3__442_GLOBAL__N__680ad8a1_4_k_cu_a7fe5a17_112976ignoreE)
_ZN40_INTERNAL_680ad8a1_4_k_cu_a7fe5a17_112974cuda3std3__442_GLOBAL__N__680ad8a1_4_k_cu_a7fe5a17_112976ignoreE:
	.zero		1
	.type		_ZN40_INTERNAL_680ad8a1_4_k_cu_a7fe5a17_112974cute7productE,@object
	.size		_ZN40_INTERNAL_680ad8a1_4_k_cu_a7fe5a17_112974cute7productE,(_ZN40_INTERNAL_680ad8a1_4_k_cu_a7fe5a17_112974cuda3std3__45__cpo3endE - _ZN40_INTERNAL_680ad8a1_4_k_cu_a7fe5a17_112974cute7productE)
_ZN40_INTERNAL_680ad8a1_4_k_cu_a7fe5a17_112974cute7productE:
	.zero		1
	.type		_ZN40_INTERNAL_680ad8a1_4_k_cu_a7fe5a17_112974cuda3std3__45__cpo3endE,@object
	.size		_ZN40_INTERNAL_680ad8a1_4_k_cu_a7fe5a17_112974cuda3std3__45__cpo3endE,(_ZN40_INTERNAL_680ad8a1_4_k_cu_a7fe5a17_112974cuda3std3__419piecewise_constructE - _ZN40_INTERNAL_680ad8a1_4_k_cu_a7fe5a17_112974cuda3std3__45__cpo3endE)
_ZN40_INTERNAL_680ad8a1_4_k_cu_a7fe5a17_112974cuda3std3__45__cpo3endE:
	.zero		1
	.type		_ZN40_INTERNAL_680ad8a1_4_k_cu_a7fe5a17_112974cuda3std3__419piecewise_constructE,@object
	.size		_ZN40_INTERNAL_680ad8a1_4_k_cu_a7fe5a17_112974cuda3std3__419piecewise_constructE,(_ZN40_INTERNAL_680ad8a1_4_k_cu_a7fe5a17_112974cuda3std3__45__cpo4cendE - _ZN40_INTERNAL_680ad8a1_4_k_cu_a7fe5a17_112974cuda3std3__419piecewise_constructE)
_ZN40_INTERNAL_680ad8a1_4_k_cu_a7fe5a17_112974cuda3std3__419piecewise_constructE:
	.zero		1
	.type		_ZN40_INTERNAL_680ad8a1_4_k_cu_a7fe5a17_112974cuda3std3__45__cpo4cendE,@object
	.size		_ZN40_INTERNAL_680ad8a1_4_k_cu_a7fe5a17_112974cuda3std3__45__cpo4cendE,(_ZN40_INTERNAL_680ad8a1_4_k_cu_a7fe5a17_112974cuda3std6ranges3__45__cpo4swapE - _ZN40_INTERNAL_680ad8a1_4_k_cu_a7fe5a17_112974cuda3std3__45__cpo4cendE)
_ZN40_INTERNAL_680ad8a1_4_k_cu_a7fe5a17_112974cuda3std3__45__cpo4cendE:
	.zero		1
	.type		_ZN40_INTERNAL_680ad8a1_4_k_cu_a7fe5a17_112974cuda3std6ranges3__45__cpo4swapE,@object
	.size		_ZN40_INTERNAL_680ad8a1_4_k_cu_a7fe5a17_112974cuda3std6ranges3__45__cpo4swapE,(.L_8 - _ZN40_INTERNAL_680ad8a1_4_k_cu_a7fe5a17_112974cuda3std6ranges3__45__cpo4swapE)
_ZN40_INTERNAL_680ad8a1_4_k_cu_a7fe5a17_112974cuda3std6ranges3__45__cpo4swapE:
	.zero		1
.L_8:


//--------------------- .nv.constant0._ZN7cutlass13device_kernelINS_4gemm6kernel13GemmUniversalIN4cute5tupleIJiiiiEEENS1_10collective13CollectiveMmaINS1_34MainloopSm90TmaGmmaWarpSpecializedILi8ENS5_IJNS4_1CILi2EEENSA_ILi1EEESC_EEENS1_35KernelTmaWarpSpecializedCooperativeEEENS5_IJNSA_ILi192EEENSA_ILi256EEENSA_ILi64EEEEEEaNS5_IJlSC_lEEEaSK_NS4_8TiledMMAINS4_8MMA_AtomIJNS4_4SM904GMMA27MMA_64x256x32_S32S8S8_SS_TNEEEENS4_6LayoutISD_NS5_IJSC_NSA_ILi0EEESS_EEEEENS5_IJNS4_10UnderscoreESV_SV_EEEEENS4_13SM90_TMA_LOADENS4_14ComposedLayoutINS4_7SwizzleILi2ELi4ELi3EEENS4_18smem_ptr_flag_bitsILi8EEENSR_INS5_IJNSA_ILi8EEESI_EEENS5_IJSI_SC_EEEEEEEvNS4_8identityENS4_23SM90_TMA_LOAD_MULTICASTES18_vS19_EENS_8epilogue10collective6detail29Sm90TmaWarpSpecializedAdapterINS1D_15DefaultEpilogueIaSK_SK_NS1C_6thread17LinearCombinationIaLi1EiiLNS1H_9ScaleType4KindE0ELNS_15FloatRoundStyleE2EaEENS1_15EpilogueDefaultEEEEEvvEEEEvNT_6ParamsE --------------------------
	.section	.nv.constant0._ZN7cutlass13device_kernelINS_4gemm6kernel13GemmUniversalIN4cute5tupleIJiiiiEEENS1_10collective13CollectiveMmaINS1_34MainloopSm90TmaGmmaWarpSpecializedILi8ENS5_IJNS4_1CILi2EEENSA_ILi1EEESC_EEENS1_35KernelTmaWarpSpecializedCooperativeEEENS5_IJNSA_ILi192EEENSA_ILi256EEENSA_ILi64EEEEEEaNS5_IJlSC_lEEEaSK_NS4_8TiledMMAINS4_8MMA_AtomIJNS4_4SM904GMMA27MMA_64x256x32_S32S8S8_SS_TNEEEENS4_6LayoutISD_NS5_IJSC_NSA_ILi0EEESS_EEEEENS5_IJNS4_10UnderscoreESV_SV_EEEEENS4_13SM90_TMA_LOADENS4_14ComposedLayoutINS4_7SwizzleILi2ELi4ELi3EEENS4_18smem_ptr_flag_bitsILi8EEENSR_INS5_IJNSA_ILi8EEESI_EEENS5_IJSI_SC_EEEEEEEvNS4_8identityENS4_23SM90_TMA_LOAD_MULTICASTES18_vS19_EENS_8epilogue10collective6detail29Sm90TmaWarpSpecializedAdapterINS1D_15DefaultEpilogueIaSK_SK_NS1C_6thread17LinearCombinationIaLi1EiiLNS1H_9ScaleType4KindE0ELNS_15FloatRoundStyleE2EaEENS1_15EpilogueDefaultEEEEEvvEEEEvNT_6ParamsE,"a",@progbits
	.sectionflags	@""
	.align	4
.nv.constant0._ZN7cutlass13device_kernelINS_4gemm6kernel13GemmUniversalIN4cute5tupleIJiiiiEEENS1_10collective13CollectiveMmaINS1_34MainloopSm90TmaGmmaWarpSpecializedILi8ENS5_IJNS4_1CILi2EEENSA_ILi1EEESC_EEENS1_35KernelTmaWarpSpecializedCooperativeEEENS5_IJNSA_ILi192EEENSA_ILi256EEENSA_ILi64EEEEEEaNS5_IJlSC_lEEEaSK_NS4_8TiledMMAINS4_8MMA_AtomIJNS4_4SM904GMMA27MMA_64x256x32_S32S8S8_SS_TNEEEENS4_6LayoutISD_NS5_IJSC_NSA_ILi0EEESS_EEEEENS5_IJNS4_10UnderscoreESV_SV_EEEEENS4_13SM90_TMA_LOADENS4_14ComposedLayoutINS4_7SwizzleILi2ELi4ELi3EEENS4_18smem_ptr_flag_bitsILi8EEENSR_INS5_IJNSA_ILi8EEESI_EEENS5_IJSI_SC_EEEEEEEvNS4_8identityENS4_23SM90_TMA_LOAD_MULTICASTES18_vS19_EENS_8epilogue10collective6detail29Sm90TmaWarpSpecializedAdapterINS1D_15DefaultEpilogueIaSK_SK_NS1C_6thread17LinearCombinationIaLi1EiiLNS1H_9ScaleType4KindE0ELNS_15FloatRoundStyleE2EaEENS1_15EpilogueDefaultEEEEEvvEEEEvNT_6ParamsE:
	.zero		1664


//--------------------- SYMBOLS --------------------------

	.type		.nv.reservedSmem.offset0,@object
	.size		.nv.reservedSmem.offset0,0x4
	.type		__assertfail,@function
